//
// Generated by NVIDIA NVVM Compiler
//
// Compiler Build ID: CL-36424714
// Cuda compilation tools, release 13.0, V13.0.88
// Based on NVVM 20.0.0
//

.version 9.0
.target sm_100
.address_size 64

	// .globl	svf_shadowcasting_cupy
.global .align 4 .b8 __cudart_i2opi_f[24] = {65, 144, 67, 60, 153, 149, 98, 219, 192, 221, 52, 245, 209, 87, 39, 252, 41, 21, 68, 78, 110, 131, 249, 162};

.visible .entry svf_shadowcasting_cupy(
	.param .u64 .ptr .align 1 svf_shadowcasting_cupy_param_0,
	.param .u64 .ptr .align 1 svf_shadowcasting_cupy_param_1,
	.param .u64 .ptr .align 1 svf_shadowcasting_cupy_param_2,
	.param .f32 svf_shadowcasting_cupy_param_3,
	.param .u32 svf_shadowcasting_cupy_param_4,
	.param .u32 svf_shadowcasting_cupy_param_5,
	.param .u32 svf_shadowcasting_cupy_param_6
)
{
	.local .align 16 .b8 	__local_depot0[144];
	.reg .b64 	%SP;
	.reg .b64 	%SPL;
	.reg .pred 	%p<137>;
	.reg .b32 	%r<569>;
	.reg .b32 	%f<529>;
	.reg .b64 	%rd<229>;
	.reg .b64 	%fd<25>;

	mov.u64 	%SPL, __local_depot0;
	ld.param.u64 	%rd51, [svf_shadowcasting_cupy_param_0];
	ld.param.u64 	%rd52, [svf_shadowcasting_cupy_param_1];
	ld.param.u64 	%rd53, [svf_shadowcasting_cupy_param_2];
	ld.param.u32 	%r207, [svf_shadowcasting_cupy_param_4];
	ld.param.u32 	%r210, [svf_shadowcasting_cupy_param_5];
	ld.param.u32 	%r209, [svf_shadowcasting_cupy_param_6];
	cvta.to.global.u64 	%rd1, %rd52;
	cvta.to.global.u64 	%rd2, %rd51;
	cvta.to.global.u64 	%rd3, %rd53;
	add.u64 	%rd4, %SPL, 0;
	add.u64 	%rd5, %SPL, 0;
	add.u64 	%rd6, %SPL, 0;
	add.u64 	%rd7, %SPL, 0;
	add.u64 	%rd8, %SPL, 32;
	add.u64 	%rd9, %SPL, 64;
	add.u64 	%rd10, %SPL, 96;
	mov.u32 	%r211, %tid.x;
	mov.u32 	%r212, %ctaid.x;
	mov.u32 	%r213, %ntid.x;
	mad.lo.s32 	%r1, %r212, %r213, %r211;
	mov.u32 	%r214, %tid.y;
	mov.u32 	%r215, %ctaid.y;
	mov.u32 	%r216, %ntid.y;
	mad.lo.s32 	%r217, %r215, %r216, %r214;
	setp.ge.s32 	%p3, %r1, %r207;
	setp.ge.s32 	%p4, %r217, %r210;
	or.pred  	%p5, %p3, %p4;
	@%p5 bra 	$L__BB0_136;
	mad.lo.s32 	%r3, %r207, %r217, %r1;
	mul.wide.s32 	%rd61, %r3, 4;
	add.s64 	%rd62, %rd3, %rd61;
	ld.global.f32 	%f115, [%rd62];
	setp.leu.f32 	%p6, %f115, 0f00000000;
	@%p6 bra 	$L__BB0_3;
	add.s64 	%rd213, %rd2, %rd61;
	mov.b32 	%r502, 1022739087;
	st.global.u32 	[%rd213], %r502;
	bra.uni 	$L__BB0_136;
$L__BB0_3:
	mov.f32 	%f116, 0f42280000;
	mov.f32 	%f117, 0f41F00000;
	mov.f32 	%f118, 0f41900000;
	mov.f32 	%f119, 0f40C00000;
	st.local.v4.f32 	[%rd8], {%f119, %f118, %f117, %f116};
	mov.f32 	%f120, 0f42B40000;
	mov.f32 	%f121, 0f429C0000;
	mov.f32 	%f122, 0f42840000;
	mov.f32 	%f123, 0f42580000;
	st.local.v4.f32 	[%rd8+16], {%f123, %f122, %f121, %f120};
	mov.f32 	%f124, 0f41C00000;
	st.local.v4.f32 	[%rd9], {%f117, %f117, %f124, %f124};
	mov.f32 	%f125, 0f3F800000;
	mov.f32 	%f126, 0f41400000;
	st.local.v4.f32 	[%rd9+16], {%f118, %f126, %f119, %f125};
	mov.b32 	%r218, 0;
	st.local.u32 	[%rd10], %r218;
	mov.b32 	%r219, 1094713344;
	st.local.u32 	[%rd10+4], %r219;
	mov.b32 	%r220, 1103101952;
	st.local.u32 	[%rd10+8], %r220;
	mov.b32 	%r221, 1108344832;
	st.local.u32 	[%rd10+12], %r221;
	mov.b32 	%r222, 1111490560;
	st.local.u32 	[%rd10+16], %r222;
	mov.b32 	%r223, 1114636288;
	st.local.u32 	[%rd10+20], %r223;
	mov.b32 	%r224, 1116733440;
	st.local.u32 	[%rd10+24], %r224;
	mov.b32 	%r225, 1118306304;
	st.local.u32 	[%rd10+28], %r225;
	mov.b32 	%r226, 1119092736;
	st.local.u32 	[%rd10+32], %r226;
	add.s64 	%rd11, %rd1, %rd61;
	cvt.rn.f32.u32 	%f1, %r210;
	setp.lt.s32 	%p7, %r209, 2;
	mov.f32 	%f127, 0f3C8EFA35;
	mul.rn.f32 	%f128, %f127, %f127;
	fma.rn.f32 	%f129, %f128, 0f3C8EFA35, 0f00000000;
	fma.rn.f32 	%f130, %f128, 0fB94D4153, 0f3C0885E4;
	fma.rn.f32 	%f131, %f130, %f128, 0fBE2AAAA8;
	fma.rn.f32 	%f132, %f131, %f129, 0f3C8EFA35;
	mul.f32 	%f2, %f132, 0f3E22F984;
	@%p7 bra 	$L__BB0_41;
	cvt.rn.f32.s32 	%f352, %r207;
	add.f32 	%f3, %f352, 0fBF800000;
	cvt.rn.f32.u32 	%f4, %r217;
	cvt.rn.f32.s32 	%f5, %r1;
	cvt.rn.f32.s32 	%f6, %r209;
	add.f32 	%f7, %f1, 0fBF800000;
	mov.b32 	%r503, 0;
	mov.f32 	%f509, 0f00000000;
$L__BB0_5:
	mul.wide.u32 	%rd152, %r503, 4;
	add.s64 	%rd153, %rd9, %rd152;
	ld.local.f32 	%f9, [%rd153];
	cvt.rzi.s32.f32 	%r5, %f9;
	setp.gt.s32 	%p88, %r5, 0;
	@%p88 bra 	$L__BB0_7;
$L__BB0_6:
	add.s32 	%r503, %r503, 1;
	setp.eq.s32 	%p136, %r503, 8;
	@%p136 bra 	$L__BB0_135;
	bra.uni 	$L__BB0_5;
$L__BB0_7:
	add.s64 	%rd155, %rd8, %rd152;
	ld.local.f32 	%f353, [%rd155];
	mov.f32 	%f354, 0f43B40000;
	div.rn.f32 	%f11, %f354, %f9;
	mul.f32 	%f355, %f353, 0f40490FDA;
	div.rn.f32 	%f356, %f355, 0f43340000;
	ld.global.f32 	%f12, [%rd11];
	mul.f32 	%f357, %f356, 0f3F22F983;
	cvt.rni.s32.f32 	%r412, %f357;
	cvt.rn.f32.s32 	%f358, %r412;
	fma.rn.f32 	%f359, %f358, 0fBFC90FDA, %f356;
	fma.rn.f32 	%f360, %f358, 0fB3A22168, %f359;
	fma.rn.f32 	%f361, %f358, 0fA7C234C5, %f360;
	abs.f32 	%f362, %f356;
	setp.ltu.f32 	%p89, %f362, 0f47CE4780;
	setp.eq.f32 	%p90, %f362, 0f7F800000;
	mov.b32 	%r7, %f356;
	shr.u32 	%r413, %r7, 23;
	shl.b32 	%r414, %r7, 8;
	or.b32  	%r8, %r414, -2147483648;
	and.b32  	%r9, %r413, 31;
	mov.f32 	%f363, 0f00000000;
	mul.rn.f32 	%f364, %f356, %f363;
	add.s64 	%rd158, %rd10, %rd152;
	ld.local.f32 	%f365, [%rd158];
	cvt.rzi.s32.f32 	%r10, %f365;
	ld.local.f32 	%f366, [%rd158+4];
	cvt.rzi.s32.f32 	%r11, %f366;
	or.pred  	%p1, %p89, %p90;
	selp.b32 	%r12, %r412, 0, %p89;
	selp.f32 	%f13, %f361, %f364, %p89;
	mul.f32 	%f367, %f11, 0f40490FDA;
	div.rn.f32 	%f14, %f367, 0f43340000;
	mov.b32 	%r504, 0;
$L__BB0_8:
	cvt.rn.f32.u32 	%f369, %r504;
	mul.f32 	%f370, %f11, %f369;
	setp.lt.f32 	%p91, %f370, 0f42B40000;
	setp.gt.f32 	%p92, %f370, 0f00000000;
	selp.f32 	%f371, 0f42B40000, 0f43E10000, %p92;
	selp.f32 	%f372, %f371, 0f43E10000, %p91;
	sub.f32 	%f373, %f372, %f370;
	mul.f32 	%f374, %f373, 0f40490FDA;
	div.rn.f32 	%f375, %f374, 0f43340000;
	mul.f32 	%f376, %f375, 0f3F22F983;
	cvt.rni.s32.f32 	%r415, %f376;
	cvt.rn.f32.s32 	%f377, %r415;
	fma.rn.f32 	%f378, %f377, 0fBFC90FDA, %f375;
	fma.rn.f32 	%f379, %f377, 0fB3A22168, %f378;
	fma.rn.f32 	%f380, %f377, 0fA7C234C5, %f379;
	abs.f32 	%f381, %f375;
	setp.ltu.f32 	%p93, %f381, 0f47CE4780;
	setp.eq.f32 	%p94, %f381, 0f7F800000;
	mov.b32 	%r14, %f375;
	shr.u32 	%r416, %r14, 23;
	and.b32  	%r417, %r416, 224;
	add.s32 	%r418, %r417, -128;
	shl.b32 	%r419, %r14, 8;
	or.b32  	%r15, %r419, -2147483648;
	shr.u32 	%r420, %r418, 5;
	and.b32  	%r16, %r416, 31;
	mul.wide.u32 	%rd159, %r420, 4;
	sub.s64 	%rd12, %rd7, %rd159;
	mov.f32 	%f382, 0f00000000;
	mul.rn.f32 	%f383, %f375, %f382;
	or.pred  	%p2, %p93, %p94;
	selp.b32 	%r17, %r415, 0, %p93;
	selp.f32 	%f16, %f380, %f383, %p93;
	mov.f32 	%f496, 0f3F800000;
	mov.f32 	%f504, %f12;
$L__BB0_9:
	mov.u32 	%r508, %r17;
	mov.f32 	%f498, %f16;
	@%p2 bra 	$L__BB0_15;
	mov.b64 	%rd217, 0;
	mov.b32 	%r505, 0;
	mov.u64 	%rd215, __cudart_i2opi_f;
	mov.u64 	%rd216, %rd7;
$L__BB0_11:
	.pragma "nounroll";
	ld.global.nc.u32 	%r422, [%rd215];
	mad.wide.u32 	%rd162, %r422, %r15, %rd217;
	shr.u64 	%rd217, %rd162, 32;
	st.local.u32 	[%rd216], %rd162;
	add.s32 	%r505, %r505, 1;
	add.s64 	%rd216, %rd216, 4;
	add.s64 	%rd215, %rd215, 4;
	setp.ne.s32 	%p95, %r505, 6;
	@%p95 bra 	$L__BB0_11;
	setp.eq.s32 	%p96, %r16, 0;
	st.local.u32 	[%rd7+24], %rd217;
	ld.local.u32 	%r506, [%rd12+24];
	ld.local.u32 	%r507, [%rd12+20];
	@%p96 bra 	$L__BB0_14;
	shf.l.wrap.b32 	%r506, %r507, %r506, %r16;
	ld.local.u32 	%r423, [%rd12+16];
	shf.l.wrap.b32 	%r507, %r423, %r507, %r16;
$L__BB0_14:
	setp.lt.s32 	%p97, %r14, 0;
	shr.u32 	%r424, %r506, 30;
	shf.l.wrap.b32 	%r425, %r507, %r506, 2;
	shl.b32 	%r426, %r507, 2;
	shr.u32 	%r427, %r425, 31;
	add.s32 	%r428, %r427, %r424;
	neg.s32 	%r429, %r428;
	selp.b32 	%r508, %r429, %r428, %p97;
	xor.b32  	%r430, %r425, %r14;
	shr.s32 	%r431, %r425, 31;
	xor.b32  	%r432, %r431, %r425;
	xor.b32  	%r433, %r431, %r426;
	cvt.u64.u32 	%rd163, %r432;
	shl.b64 	%rd164, %rd163, 32;
	cvt.u64.u32 	%rd165, %r433;
	or.b64  	%rd166, %rd164, %rd165;
	cvt.rn.f64.s64 	%fd17, %rd166;
	mul.f64 	%fd18, %fd17, 0d3BF921FB54442D19;
	cvt.rn.f32.f64 	%f384, %fd18;
	neg.f32 	%f385, %f384;
	setp.lt.s32 	%p98, %r430, 0;
	selp.f32 	%f498, %f385, %f384, %p98;
$L__BB0_15:
	add.s32 	%r434, %r508, 1;
	mul.rn.f32 	%f386, %f498, %f498;
	and.b32  	%r435, %r508, 1;
	setp.eq.b32 	%p99, %r435, 1;
	selp.f32 	%f387, %f498, 0f3F800000, %p99;
	fma.rn.f32 	%f388, %f386, %f387, 0f00000000;
	fma.rn.f32 	%f389, %f386, 0f37CBAC00, 0fBAB607ED;
	selp.f32 	%f390, 0fB94D4153, %f389, %p99;
	selp.f32 	%f391, 0f3C0885E4, 0f3D2AAABB, %p99;
	fma.rn.f32 	%f392, %f390, %f386, %f391;
	selp.f32 	%f393, 0fBE2AAAA8, 0fBEFFFFFF, %p99;
	fma.rn.f32 	%f394, %f392, %f386, %f393;
	fma.rn.f32 	%f395, %f394, %f388, %f387;
	and.b32  	%r436, %r434, 2;
	setp.eq.s32 	%p100, %r436, 0;
	mov.f32 	%f396, 0f00000000;
	sub.f32 	%f397, %f396, %f395;
	selp.f32 	%f398, %f395, %f397, %p100;
	fma.rn.f32 	%f21, %f496, %f398, %f5;
	mov.u32 	%r512, %r17;
	mov.f32 	%f499, %f16;
	@%p2 bra 	$L__BB0_21;
	mov.b64 	%rd218, 0;
	mov.b32 	%r509, 0;
$L__BB0_17:
	.pragma "nounroll";
	mul.wide.u32 	%rd168, %r509, 4;
	mov.u64 	%rd169, __cudart_i2opi_f;
	add.s64 	%rd170, %rd169, %rd168;
	ld.global.nc.u32 	%r438, [%rd170];
	mad.wide.u32 	%rd171, %r438, %r15, %rd218;
	shr.u64 	%rd218, %rd171, 32;
	add.s64 	%rd172, %rd6, %rd168;
	st.local.u32 	[%rd172], %rd171;
	add.s32 	%r509, %r509, 1;
	setp.ne.s32 	%p101, %r509, 6;
	@%p101 bra 	$L__BB0_17;
	setp.eq.s32 	%p102, %r16, 0;
	st.local.u32 	[%rd6+24], %rd218;
	shr.u32 	%r439, %r14, 23;
	and.b32  	%r440, %r439, 224;
	add.s32 	%r441, %r440, -128;
	shr.u32 	%r442, %r441, 5;
	mul.wide.u32 	%rd173, %r442, 4;
	sub.s64 	%rd21, %rd6, %rd173;
	ld.local.u32 	%r510, [%rd21+24];
	ld.local.u32 	%r511, [%rd21+20];
	@%p102 bra 	$L__BB0_20;
	shf.l.wrap.b32 	%r510, %r511, %r510, %r16;
	ld.local.u32 	%r443, [%rd21+16];
	shf.l.wrap.b32 	%r511, %r443, %r511, %r16;
$L__BB0_20:
	setp.lt.s32 	%p103, %r14, 0;
	shr.u32 	%r444, %r510, 30;
	shf.l.wrap.b32 	%r445, %r511, %r510, 2;
	shl.b32 	%r446, %r511, 2;
	shr.u32 	%r447, %r445, 31;
	add.s32 	%r448, %r447, %r444;
	neg.s32 	%r449, %r448;
	selp.b32 	%r512, %r449, %r448, %p103;
	xor.b32  	%r450, %r445, %r14;
	shr.s32 	%r451, %r445, 31;
	xor.b32  	%r452, %r451, %r445;
	xor.b32  	%r453, %r451, %r446;
	cvt.u64.u32 	%rd174, %r452;
	shl.b64 	%rd175, %rd174, 32;
	cvt.u64.u32 	%rd176, %r453;
	or.b64  	%rd177, %rd175, %rd176;
	cvt.rn.f64.s64 	%fd19, %rd177;
	mul.f64 	%fd20, %fd19, 0d3BF921FB54442D19;
	cvt.rn.f32.f64 	%f399, %fd20;
	neg.f32 	%f400, %f399;
	setp.lt.s32 	%p104, %r450, 0;
	selp.f32 	%f499, %f400, %f399, %p104;
$L__BB0_21:
	mul.rn.f32 	%f401, %f499, %f499;
	and.b32  	%r454, %r512, 1;
	setp.eq.b32 	%p105, %r454, 1;
	selp.f32 	%f402, 0f3F800000, %f499, %p105;
	fma.rn.f32 	%f403, %f401, %f402, 0f00000000;
	fma.rn.f32 	%f404, %f401, 0f37CBAC00, 0fBAB607ED;
	selp.f32 	%f405, %f404, 0fB94D4153, %p105;
	selp.f32 	%f406, 0f3D2AAABB, 0f3C0885E4, %p105;
	fma.rn.f32 	%f407, %f405, %f401, %f406;
	selp.f32 	%f408, 0fBEFFFFFF, 0fBE2AAAA8, %p105;
	fma.rn.f32 	%f409, %f407, %f401, %f408;
	fma.rn.f32 	%f410, %f409, %f403, %f402;
	and.b32  	%r455, %r512, 2;
	setp.eq.s32 	%p106, %r455, 0;
	mov.f32 	%f411, 0f00000000;
	sub.f32 	%f412, %f411, %f410;
	selp.f32 	%f413, %f410, %f412, %p106;
	mul.f32 	%f414, %f496, %f413;
	sub.f32 	%f415, %f4, %f414;
	setp.ge.f32 	%p107, %f21, %f3;
	min.f32 	%f416, %f21, %f415;
	setp.lt.f32 	%p108, %f416, 0f00000000;
	setp.ge.f32 	%p109, %f415, %f7;
	or.pred  	%p110, %p107, %p109;
	or.pred  	%p111, %p110, %p108;
	@%p111 bra 	$L__BB0_29;
	cvt.rmi.f32.f32 	%f417, %f21;
	cvt.rzi.s32.f32 	%r456, %f417;
	cvt.rmi.f32.f32 	%f418, %f415;
	cvt.rzi.s32.f32 	%r457, %f418;
	cvt.rn.f32.s32 	%f419, %r456;
	sub.f32 	%f420, %f21, %f419;
	cvt.rn.f32.s32 	%f421, %r457;
	sub.f32 	%f422, %f415, %f421;
	mad.lo.s32 	%r458, %r457, %r207, %r456;
	mul.wide.s32 	%rd178, %r458, 4;
	add.s64 	%rd179, %rd1, %rd178;
	ld.global.f32 	%f423, [%rd179];
	add.s64 	%rd180, %rd3, %rd178;
	ld.global.f32 	%f424, [%rd180];
	setp.gt.f32 	%p112, %f424, 0f00000000;
	add.f32 	%f425, %f423, 0f40C00000;
	selp.f32 	%f426, %f425, %f423, %p112;
	mul.wide.s32 	%rd181, %r207, 4;
	add.s64 	%rd182, %rd179, %rd181;
	ld.global.f32 	%f427, [%rd182];
	add.s64 	%rd183, %rd180, %rd181;
	ld.global.f32 	%f428, [%rd183];
	setp.gt.f32 	%p113, %f428, 0f00000000;
	add.f32 	%f429, %f427, 0f40C00000;
	selp.f32 	%f430, %f429, %f427, %p113;
	ld.global.f32 	%f431, [%rd179+4];
	ld.global.f32 	%f432, [%rd180+4];
	setp.gt.f32 	%p114, %f432, 0f00000000;
	add.f32 	%f433, %f431, 0f40C00000;
	selp.f32 	%f434, %f433, %f431, %p114;
	ld.global.f32 	%f435, [%rd182+4];
	ld.global.f32 	%f436, [%rd183+4];
	setp.gt.f32 	%p115, %f436, 0f00000000;
	add.f32 	%f437, %f435, 0f40C00000;
	selp.f32 	%f438, %f437, %f435, %p115;
	mov.f32 	%f439, 0f3F800000;
	sub.f32 	%f440, %f439, %f420;
	mul.f32 	%f441, %f420, %f434;
	fma.rn.f32 	%f442, %f440, %f426, %f441;
	mul.f32 	%f443, %f420, %f438;
	fma.rn.f32 	%f444, %f440, %f430, %f443;
	sub.f32 	%f445, %f439, %f422;
	mul.f32 	%f446, %f422, %f444;
	fma.rn.f32 	%f25, %f445, %f442, %f446;
	mov.u32 	%r516, %r12;
	mov.f32 	%f500, %f13;
	@%p1 bra 	$L__BB0_28;
	mov.b64 	%rd219, 0;
	mov.b32 	%r513, 0;
$L__BB0_24:
	.pragma "nounroll";
	mul.wide.u32 	%rd185, %r513, 4;
	mov.u64 	%rd186, __cudart_i2opi_f;
	add.s64 	%rd187, %rd186, %rd185;
	ld.global.nc.u32 	%r460, [%rd187];
	mad.wide.u32 	%rd188, %r460, %r8, %rd219;
	shr.u64 	%rd219, %rd188, 32;
	add.s64 	%rd189, %rd5, %rd185;
	st.local.u32 	[%rd189], %rd188;
	add.s32 	%r513, %r513, 1;
	setp.ne.s32 	%p116, %r513, 6;
	@%p116 bra 	$L__BB0_24;
	setp.eq.s32 	%p117, %r9, 0;
	st.local.u32 	[%rd5+24], %rd219;
	shr.u32 	%r461, %r7, 23;
	and.b32  	%r462, %r461, 224;
	add.s32 	%r463, %r462, -128;
	shr.u32 	%r464, %r463, 5;
	mul.wide.u32 	%rd190, %r464, 4;
	sub.s64 	%rd191, %rd5, %rd190;
	ld.local.u32 	%r514, [%rd191+24];
	ld.local.u32 	%r515, [%rd191+20];
	@%p117 bra 	$L__BB0_27;
	shf.l.wrap.b32 	%r514, %r515, %r514, %r9;
	shr.u32 	%r465, %r7, 23;
	and.b32  	%r466, %r465, 224;
	add.s32 	%r467, %r466, -128;
	shr.u32 	%r468, %r467, 5;
	mul.wide.u32 	%rd192, %r468, 4;
	sub.s64 	%rd193, %rd5, %rd192;
	ld.local.u32 	%r469, [%rd193+16];
	shf.l.wrap.b32 	%r515, %r469, %r515, %r9;
$L__BB0_27:
	setp.lt.s32 	%p118, %r7, 0;
	shr.u32 	%r470, %r514, 30;
	shf.l.wrap.b32 	%r471, %r515, %r514, 2;
	shl.b32 	%r472, %r515, 2;
	shr.u32 	%r473, %r471, 31;
	add.s32 	%r474, %r473, %r470;
	neg.s32 	%r475, %r474;
	selp.b32 	%r516, %r475, %r474, %p118;
	xor.b32  	%r476, %r471, %r7;
	shr.s32 	%r477, %r471, 31;
	xor.b32  	%r478, %r477, %r471;
	xor.b32  	%r479, %r477, %r472;
	cvt.u64.u32 	%rd194, %r478;
	shl.b64 	%rd195, %rd194, 32;
	cvt.u64.u32 	%rd196, %r479;
	or.b64  	%rd197, %rd195, %rd196;
	cvt.rn.f64.s64 	%fd21, %rd197;
	mul.f64 	%fd22, %fd21, 0d3BF921FB54442D19;
	cvt.rn.f32.f64 	%f447, %fd22;
	neg.f32 	%f448, %f447;
	setp.lt.s32 	%p119, %r476, 0;
	selp.f32 	%f500, %f448, %f447, %p119;
$L__BB0_28:
	ld.param.f32 	%f492, [svf_shadowcasting_cupy_param_3];
	mul.f32 	%f449, %f500, %f500;
	fma.rn.f32 	%f450, %f449, 0f3C190000, 0f3B560000;
	fma.rn.f32 	%f451, %f450, %f449, 0f3CC70000;
	fma.rn.f32 	%f452, %f451, %f449, 0f3D5B0000;
	fma.rn.f32 	%f453, %f452, %f449, 0f3E089438;
	fma.rn.f32 	%f454, %f453, %f449, 0f3EAAAA88;
	mul.rn.f32 	%f455, %f449, %f500;
	fma.rn.f32 	%f456, %f454, %f455, %f500;
	abs.f32 	%f457, %f500;
	setp.eq.f32 	%p120, %f457, 0f3A00B43C;
	selp.f32 	%f458, %f500, %f456, %p120;
	and.b32  	%r480, %r516, 1;
	setp.eq.b32 	%p121, %r480, 1;
	neg.f32 	%f459, %f458;
	rcp.approx.ftz.f32 	%f460, %f459;
	selp.f32 	%f461, %f460, %f458, %p121;
	mul.f32 	%f462, %f496, %f461;
	div.rn.f32 	%f463, %f462, %f492;
	sub.f32 	%f464, %f25, %f463;
	setp.lt.f32 	%p122, %f504, %f464;
	selp.f32 	%f504, %f464, %f504, %p122;
	add.f32 	%f496, %f496, 0f3F800000;
	setp.lt.f32 	%p123, %f496, %f6;
	@%p123 bra 	$L__BB0_9;
$L__BB0_29:
	setp.ge.s32 	%p124, %r10, %r11;
	@%p124 bra 	$L__BB0_40;
	setp.eq.f32 	%p125, %f504, %f12;
	selp.f32 	%f40, 0f3F800000, 0f00000000, %p125;
	mov.u32 	%r517, %r10;
$L__BB0_31:
	add.s32 	%r517, %r517, 1;
	cvt.rn.f32.s32 	%f465, %r517;
	mov.f32 	%f466, 0f42B60000;
	sub.f32 	%f467, %f466, %f465;
	fma.rn.f32 	%f468, %f467, 0f40000000, 0fBF800000;
	mul.f32 	%f469, %f468, 0f40490FDA;
	div.rn.f32 	%f31, %f469, 0f43340000;
	mul.f32 	%f470, %f31, 0f3F22F983;
	cvt.rni.s32.f32 	%r521, %f470;
	cvt.rn.f32.s32 	%f471, %r521;
	fma.rn.f32 	%f472, %f471, 0fBFC90FDA, %f31;
	fma.rn.f32 	%f473, %f471, 0fB3A22168, %f472;
	fma.rn.f32 	%f502, %f471, 0fA7C234C5, %f473;
	abs.f32 	%f33, %f31;
	setp.ltu.f32 	%p126, %f33, 0f47CE4780;
	@%p126 bra 	$L__BB0_39;
	setp.eq.f32 	%p127, %f33, 0f7F800000;
	@%p127 bra 	$L__BB0_38;
	mov.b32 	%r51, %f31;
	shl.b32 	%r482, %r51, 8;
	or.b32  	%r52, %r482, -2147483648;
	mov.b64 	%rd220, 0;
	mov.b32 	%r518, 0;
$L__BB0_34:
	.pragma "nounroll";
	mul.wide.u32 	%rd199, %r518, 4;
	mov.u64 	%rd200, __cudart_i2opi_f;
	add.s64 	%rd201, %rd200, %rd199;
	ld.global.nc.u32 	%r483, [%rd201];
	mad.wide.u32 	%rd202, %r483, %r52, %rd220;
	shr.u64 	%rd220, %rd202, 32;
	add.s64 	%rd203, %rd4, %rd199;
	st.local.u32 	[%rd203], %rd202;
	add.s32 	%r518, %r518, 1;
	setp.ne.s32 	%p128, %r518, 6;
	@%p128 bra 	$L__BB0_34;
	shr.u32 	%r484, %r51, 23;
	st.local.u32 	[%rd4+24], %rd220;
	and.b32  	%r55, %r484, 31;
	and.b32  	%r485, %r484, 224;
	add.s32 	%r486, %r485, -128;
	shr.u32 	%r487, %r486, 5;
	mul.wide.u32 	%rd204, %r487, 4;
	sub.s64 	%rd26, %rd4, %rd204;
	ld.local.u32 	%r519, [%rd26+24];
	ld.local.u32 	%r520, [%rd26+20];
	setp.eq.s32 	%p129, %r55, 0;
	@%p129 bra 	$L__BB0_37;
	shf.l.wrap.b32 	%r519, %r520, %r519, %r55;
	ld.local.u32 	%r488, [%rd26+16];
	shf.l.wrap.b32 	%r520, %r488, %r520, %r55;
$L__BB0_37:
	shr.u32 	%r489, %r519, 30;
	shf.l.wrap.b32 	%r490, %r520, %r519, 2;
	shl.b32 	%r491, %r520, 2;
	shr.u32 	%r492, %r490, 31;
	add.s32 	%r493, %r492, %r489;
	neg.s32 	%r494, %r493;
	setp.lt.s32 	%p130, %r51, 0;
	selp.b32 	%r521, %r494, %r493, %p130;
	xor.b32  	%r495, %r490, %r51;
	shr.s32 	%r496, %r490, 31;
	xor.b32  	%r497, %r496, %r490;
	xor.b32  	%r498, %r496, %r491;
	cvt.u64.u32 	%rd205, %r497;
	shl.b64 	%rd206, %rd205, 32;
	cvt.u64.u32 	%rd207, %r498;
	or.b64  	%rd208, %rd206, %rd207;
	cvt.rn.f64.s64 	%fd23, %rd208;
	mul.f64 	%fd24, %fd23, 0d3BF921FB54442D19;
	cvt.rn.f32.f64 	%f474, %fd24;
	neg.f32 	%f475, %f474;
	setp.lt.s32 	%p131, %r495, 0;
	selp.f32 	%f502, %f475, %f474, %p131;
	bra.uni 	$L__BB0_39;
$L__BB0_38:
	mov.f32 	%f476, 0f00000000;
	mul.rn.f32 	%f502, %f31, %f476;
	mov.b32 	%r521, 0;
$L__BB0_39:
	mul.rn.f32 	%f477, %f502, %f502;
	and.b32  	%r500, %r521, 1;
	setp.eq.b32 	%p132, %r500, 1;
	selp.f32 	%f478, 0f3F800000, %f502, %p132;
	fma.rn.f32 	%f479, %f477, %f478, 0f00000000;
	fma.rn.f32 	%f480, %f477, 0f37CBAC00, 0fBAB607ED;
	selp.f32 	%f481, %f480, 0fB94D4153, %p132;
	selp.f32 	%f482, 0f3D2AAABB, 0f3C0885E4, %p132;
	fma.rn.f32 	%f483, %f481, %f477, %f482;
	selp.f32 	%f484, 0fBEFFFFFF, 0fBE2AAAA8, %p132;
	fma.rn.f32 	%f485, %f483, %f477, %f484;
	fma.rn.f32 	%f486, %f485, %f479, %f478;
	and.b32  	%r501, %r521, 2;
	setp.eq.s32 	%p133, %r501, 0;
	mov.f32 	%f487, 0f00000000;
	sub.f32 	%f488, %f487, %f486;
	selp.f32 	%f489, %f486, %f488, %p133;
	mul.f32 	%f490, %f2, %f489;
	mul.f32 	%f491, %f14, %f490;
	fma.rn.f32 	%f509, %f40, %f491, %f509;
	setp.lt.s32 	%p134, %r517, %r11;
	@%p134 bra 	$L__BB0_31;
$L__BB0_40:
	add.s32 	%r504, %r504, 1;
	setp.eq.s32 	%p135, %r504, %r5;
	@%p135 bra 	$L__BB0_6;
	bra.uni 	$L__BB0_8;
$L__BB0_41:
	ld.global.f32 	%f134, [%rd11];
	setp.num.f32 	%p8, %f134, %f134;
	selp.f32 	%f41, 0f3F800000, 0f00000000, %p8;
	mov.f32 	%f509, 0f00000000;
	mov.b32 	%r522, 0;
	mov.u64 	%rd66, __cudart_i2opi_f;
$L__BB0_42:
	mov.b32 	%r523, 0;
$L__BB0_43:
	mov.u32 	%r66, %r523;
	add.s32 	%r523, %r66, 1;
	cvt.rn.f32.u32 	%f135, %r523;
	mov.f32 	%f136, 0f42B60000;
	sub.f32 	%f137, %f136, %f135;
	fma.rn.f32 	%f138, %f137, 0f40000000, 0fBF800000;
	mul.f32 	%f139, %f138, 0f40490FDA;
	div.rn.f32 	%f44, %f139, 0f43340000;
	mul.f32 	%f140, %f44, 0f3F22F983;
	cvt.rni.s32.f32 	%r527, %f140;
	cvt.rn.f32.s32 	%f141, %r527;
	fma.rn.f32 	%f142, %f141, 0fBFC90FDA, %f44;
	fma.rn.f32 	%f143, %f141, 0fB3A22168, %f142;
	fma.rn.f32 	%f507, %f141, 0fA7C234C5, %f143;
	abs.f32 	%f46, %f44;
	setp.ltu.f32 	%p9, %f46, 0f47CE4780;
	@%p9 bra 	$L__BB0_51;
	setp.neu.f32 	%p10, %f46, 0f7F800000;
	@%p10 bra 	$L__BB0_46;
	mov.f32 	%f146, 0f00000000;
	mul.rn.f32 	%f507, %f44, %f146;
	mov.b32 	%r527, 0;
	bra.uni 	$L__BB0_51;
$L__BB0_46:
	mov.b32 	%r69, %f44;
	shl.b32 	%r230, %r69, 8;
	or.b32  	%r70, %r230, -2147483648;
	mov.b64 	%rd221, 0;
	mov.b32 	%r524, 0;
$L__BB0_47:
	.pragma "nounroll";
	mul.wide.u32 	%rd65, %r524, 4;
	add.s64 	%rd67, %rd66, %rd65;
	ld.global.nc.u32 	%r231, [%rd67];
	mad.wide.u32 	%rd68, %r231, %r70, %rd221;
	shr.u64 	%rd221, %rd68, 32;
	add.s64 	%rd69, %rd4, %rd65;
	st.local.u32 	[%rd69], %rd68;
	add.s32 	%r524, %r524, 1;
	setp.ne.s32 	%p11, %r524, 6;
	@%p11 bra 	$L__BB0_47;
	shr.u32 	%r232, %r69, 23;
	st.local.u32 	[%rd4+24], %rd221;
	and.b32  	%r73, %r232, 31;
	and.b32  	%r233, %r232, 224;
	add.s32 	%r234, %r233, -128;
	shr.u32 	%r235, %r234, 5;
	mul.wide.u32 	%rd70, %r235, 4;
	sub.s64 	%rd29, %rd4, %rd70;
	ld.local.u32 	%r525, [%rd29+24];
	ld.local.u32 	%r526, [%rd29+20];
	setp.eq.s32 	%p12, %r73, 0;
	@%p12 bra 	$L__BB0_50;
	shf.l.wrap.b32 	%r525, %r526, %r525, %r73;
	ld.local.u32 	%r236, [%rd29+16];
	shf.l.wrap.b32 	%r526, %r236, %r526, %r73;
$L__BB0_50:
	shr.u32 	%r237, %r525, 30;
	shf.l.wrap.b32 	%r238, %r526, %r525, 2;
	shl.b32 	%r239, %r526, 2;
	shr.u32 	%r240, %r238, 31;
	add.s32 	%r241, %r240, %r237;
	neg.s32 	%r242, %r241;
	setp.lt.s32 	%p13, %r69, 0;
	selp.b32 	%r527, %r242, %r241, %p13;
	xor.b32  	%r243, %r238, %r69;
	shr.s32 	%r244, %r238, 31;
	xor.b32  	%r245, %r244, %r238;
	xor.b32  	%r246, %r244, %r239;
	cvt.u64.u32 	%rd71, %r245;
	shl.b64 	%rd72, %rd71, 32;
	cvt.u64.u32 	%rd73, %r246;
	or.b64  	%rd74, %rd72, %rd73;
	cvt.rn.f64.s64 	%fd1, %rd74;
	mul.f64 	%fd2, %fd1, 0d3BF921FB54442D19;
	cvt.rn.f32.f64 	%f144, %fd2;
	neg.f32 	%f145, %f144;
	setp.lt.s32 	%p14, %r243, 0;
	selp.f32 	%f507, %f145, %f144, %p14;
$L__BB0_51:
	mul.rn.f32 	%f147, %f507, %f507;
	and.b32  	%r248, %r527, 1;
	setp.eq.b32 	%p15, %r248, 1;
	selp.f32 	%f148, 0f3F800000, %f507, %p15;
	fma.rn.f32 	%f149, %f147, %f148, 0f00000000;
	fma.rn.f32 	%f150, %f147, 0f37CBAC00, 0fBAB607ED;
	selp.f32 	%f151, %f150, 0fB94D4153, %p15;
	selp.f32 	%f152, 0f3D2AAABB, 0f3C0885E4, %p15;
	fma.rn.f32 	%f153, %f151, %f147, %f152;
	selp.f32 	%f154, 0fBEFFFFFF, 0fBE2AAAA8, %p15;
	fma.rn.f32 	%f155, %f153, %f147, %f154;
	fma.rn.f32 	%f156, %f155, %f149, %f148;
	and.b32  	%r249, %r527, 2;
	setp.eq.s32 	%p16, %r249, 0;
	mov.f32 	%f157, 0f00000000;
	sub.f32 	%f158, %f157, %f156;
	selp.f32 	%f159, %f156, %f158, %p16;
	mul.f32 	%f160, %f2, %f159;
	mul.f32 	%f161, %f160, 0f3E567750;
	fma.rn.f32 	%f509, %f41, %f161, %f509;
	setp.lt.u32 	%p17, %r66, 11;
	@%p17 bra 	$L__BB0_43;
	add.s32 	%r522, %r522, 1;
	setp.ne.s32 	%p18, %r522, 30;
	@%p18 bra 	$L__BB0_42;
	mov.b32 	%r528, 0;
$L__BB0_54:
	mov.b32 	%r529, 12;
$L__BB0_55:
	mov.u32 	%r84, %r529;
	add.s32 	%r529, %r84, 1;
	cvt.rn.f32.u32 	%f162, %r529;
	mov.f32 	%f163, 0f42B60000;
	sub.f32 	%f164, %f163, %f162;
	fma.rn.f32 	%f165, %f164, 0f40000000, 0fBF800000;
	mul.f32 	%f166, %f165, 0f40490FDA;
	div.rn.f32 	%f53, %f166, 0f43340000;
	mul.f32 	%f167, %f53, 0f3F22F983;
	cvt.rni.s32.f32 	%r533, %f167;
	cvt.rn.f32.s32 	%f168, %r533;
	fma.rn.f32 	%f169, %f168, 0fBFC90FDA, %f53;
	fma.rn.f32 	%f170, %f168, 0fB3A22168, %f169;
	fma.rn.f32 	%f510, %f168, 0fA7C234C5, %f170;
	abs.f32 	%f55, %f53;
	setp.ltu.f32 	%p19, %f55, 0f47CE4780;
	@%p19 bra 	$L__BB0_63;
	setp.eq.f32 	%p20, %f55, 0f7F800000;
	@%p20 bra 	$L__BB0_62;
	mov.b32 	%r87, %f53;
	shl.b32 	%r253, %r87, 8;
	or.b32  	%r88, %r253, -2147483648;
	mov.b64 	%rd222, 0;
	mov.b32 	%r530, 0;
$L__BB0_58:
	.pragma "nounroll";
	mul.wide.u32 	%rd76, %r530, 4;
	add.s64 	%rd78, %rd66, %rd76;
	ld.global.nc.u32 	%r254, [%rd78];
	mad.wide.u32 	%rd79, %r254, %r88, %rd222;
	shr.u64 	%rd222, %rd79, 32;
	add.s64 	%rd80, %rd4, %rd76;
	st.local.u32 	[%rd80], %rd79;
	add.s32 	%r530, %r530, 1;
	setp.ne.s32 	%p21, %r530, 6;
	@%p21 bra 	$L__BB0_58;
	shr.u32 	%r255, %r87, 23;
	st.local.u32 	[%rd4+24], %rd222;
	and.b32  	%r91, %r255, 31;
	and.b32  	%r256, %r255, 224;
	add.s32 	%r257, %r256, -128;
	shr.u32 	%r258, %r257, 5;
	mul.wide.u32 	%rd81, %r258, 4;
	sub.s64 	%rd32, %rd4, %rd81;
	ld.local.u32 	%r531, [%rd32+24];
	ld.local.u32 	%r532, [%rd32+20];
	setp.eq.s32 	%p22, %r91, 0;
	@%p22 bra 	$L__BB0_61;
	shf.l.wrap.b32 	%r531, %r532, %r531, %r91;
	ld.local.u32 	%r259, [%rd32+16];
	shf.l.wrap.b32 	%r532, %r259, %r532, %r91;
$L__BB0_61:
	shr.u32 	%r260, %r531, 30;
	shf.l.wrap.b32 	%r261, %r532, %r531, 2;
	shl.b32 	%r262, %r532, 2;
	shr.u32 	%r263, %r261, 31;
	add.s32 	%r264, %r263, %r260;
	neg.s32 	%r265, %r264;
	setp.lt.s32 	%p23, %r87, 0;
	selp.b32 	%r533, %r265, %r264, %p23;
	xor.b32  	%r266, %r261, %r87;
	shr.s32 	%r267, %r261, 31;
	xor.b32  	%r268, %r267, %r261;
	xor.b32  	%r269, %r267, %r262;
	cvt.u64.u32 	%rd82, %r268;
	shl.b64 	%rd83, %rd82, 32;
	cvt.u64.u32 	%rd84, %r269;
	or.b64  	%rd85, %rd83, %rd84;
	cvt.rn.f64.s64 	%fd3, %rd85;
	mul.f64 	%fd4, %fd3, 0d3BF921FB54442D19;
	cvt.rn.f32.f64 	%f171, %fd4;
	neg.f32 	%f172, %f171;
	setp.lt.s32 	%p24, %r266, 0;
	selp.f32 	%f510, %f172, %f171, %p24;
	bra.uni 	$L__BB0_63;
$L__BB0_62:
	mov.f32 	%f173, 0f00000000;
	mul.rn.f32 	%f510, %f53, %f173;
	mov.b32 	%r533, 0;
$L__BB0_63:
	mul.rn.f32 	%f174, %f510, %f510;
	and.b32  	%r271, %r533, 1;
	setp.eq.b32 	%p25, %r271, 1;
	selp.f32 	%f175, 0f3F800000, %f510, %p25;
	fma.rn.f32 	%f176, %f174, %f175, 0f00000000;
	fma.rn.f32 	%f177, %f174, 0f37CBAC00, 0fBAB607ED;
	selp.f32 	%f178, %f177, 0fB94D4153, %p25;
	selp.f32 	%f179, 0f3D2AAABB, 0f3C0885E4, %p25;
	fma.rn.f32 	%f180, %f178, %f174, %f179;
	selp.f32 	%f181, 0fBEFFFFFF, 0fBE2AAAA8, %p25;
	fma.rn.f32 	%f182, %f180, %f174, %f181;
	fma.rn.f32 	%f183, %f182, %f176, %f175;
	and.b32  	%r272, %r533, 2;
	setp.eq.s32 	%p26, %r272, 0;
	mov.f32 	%f184, 0f00000000;
	sub.f32 	%f185, %f184, %f183;
	selp.f32 	%f186, %f183, %f185, %p26;
	mul.f32 	%f187, %f2, %f186;
	mul.f32 	%f188, %f187, 0f3E567750;
	fma.rn.f32 	%f509, %f41, %f188, %f509;
	setp.lt.u32 	%p27, %r84, 23;
	@%p27 bra 	$L__BB0_55;
	add.s32 	%r528, %r528, 1;
	setp.ne.s32 	%p28, %r528, 30;
	@%p28 bra 	$L__BB0_54;
	mov.b32 	%r534, 0;
$L__BB0_66:
	mov.b32 	%r535, 24;
$L__BB0_67:
	mov.u32 	%r102, %r535;
	add.s32 	%r535, %r102, 1;
	cvt.rn.f32.u32 	%f189, %r535;
	mov.f32 	%f190, 0f42B60000;
	sub.f32 	%f191, %f190, %f189;
	fma.rn.f32 	%f192, %f191, 0f40000000, 0fBF800000;
	mul.f32 	%f193, %f192, 0f40490FDA;
	div.rn.f32 	%f62, %f193, 0f43340000;
	mul.f32 	%f194, %f62, 0f3F22F983;
	cvt.rni.s32.f32 	%r539, %f194;
	cvt.rn.f32.s32 	%f195, %r539;
	fma.rn.f32 	%f196, %f195, 0fBFC90FDA, %f62;
	fma.rn.f32 	%f197, %f195, 0fB3A22168, %f196;
	fma.rn.f32 	%f513, %f195, 0fA7C234C5, %f197;
	abs.f32 	%f64, %f62;
	setp.ltu.f32 	%p29, %f64, 0f47CE4780;
	@%p29 bra 	$L__BB0_75;
	setp.eq.f32 	%p30, %f64, 0f7F800000;
	@%p30 bra 	$L__BB0_74;
	mov.b32 	%r105, %f62;
	shl.b32 	%r276, %r105, 8;
	or.b32  	%r106, %r276, -2147483648;
	mov.b64 	%rd223, 0;
	mov.b32 	%r536, 0;
$L__BB0_70:
	.pragma "nounroll";
	mul.wide.u32 	%rd87, %r536, 4;
	add.s64 	%rd89, %rd66, %rd87;
	ld.global.nc.u32 	%r277, [%rd89];
	mad.wide.u32 	%rd90, %r277, %r106, %rd223;
	shr.u64 	%rd223, %rd90, 32;
	add.s64 	%rd91, %rd4, %rd87;
	st.local.u32 	[%rd91], %rd90;
	add.s32 	%r536, %r536, 1;
	setp.ne.s32 	%p31, %r536, 6;
	@%p31 bra 	$L__BB0_70;
	shr.u32 	%r278, %r105, 23;
	st.local.u32 	[%rd4+24], %rd223;
	and.b32  	%r109, %r278, 31;
	and.b32  	%r279, %r278, 224;
	add.s32 	%r280, %r279, -128;
	shr.u32 	%r281, %r280, 5;
	mul.wide.u32 	%rd92, %r281, 4;
	sub.s64 	%rd35, %rd4, %rd92;
	ld.local.u32 	%r537, [%rd35+24];
	ld.local.u32 	%r538, [%rd35+20];
	setp.eq.s32 	%p32, %r109, 0;
	@%p32 bra 	$L__BB0_73;
	shf.l.wrap.b32 	%r537, %r538, %r537, %r109;
	ld.local.u32 	%r282, [%rd35+16];
	shf.l.wrap.b32 	%r538, %r282, %r538, %r109;
$L__BB0_73:
	shr.u32 	%r283, %r537, 30;
	shf.l.wrap.b32 	%r284, %r538, %r537, 2;
	shl.b32 	%r285, %r538, 2;
	shr.u32 	%r286, %r284, 31;
	add.s32 	%r287, %r286, %r283;
	neg.s32 	%r288, %r287;
	setp.lt.s32 	%p33, %r105, 0;
	selp.b32 	%r539, %r288, %r287, %p33;
	xor.b32  	%r289, %r284, %r105;
	shr.s32 	%r290, %r284, 31;
	xor.b32  	%r291, %r290, %r284;
	xor.b32  	%r292, %r290, %r285;
	cvt.u64.u32 	%rd93, %r291;
	shl.b64 	%rd94, %rd93, 32;
	cvt.u64.u32 	%rd95, %r292;
	or.b64  	%rd96, %rd94, %rd95;
	cvt.rn.f64.s64 	%fd5, %rd96;
	mul.f64 	%fd6, %fd5, 0d3BF921FB54442D19;
	cvt.rn.f32.f64 	%f198, %fd6;
	neg.f32 	%f199, %f198;
	setp.lt.s32 	%p34, %r289, 0;
	selp.f32 	%f513, %f199, %f198, %p34;
	bra.uni 	$L__BB0_75;
$L__BB0_74:
	mov.f32 	%f200, 0f00000000;
	mul.rn.f32 	%f513, %f62, %f200;
	mov.b32 	%r539, 0;
$L__BB0_75:
	mul.rn.f32 	%f201, %f513, %f513;
	and.b32  	%r294, %r539, 1;
	setp.eq.b32 	%p35, %r294, 1;
	selp.f32 	%f202, 0f3F800000, %f513, %p35;
	fma.rn.f32 	%f203, %f201, %f202, 0f00000000;
	fma.rn.f32 	%f204, %f201, 0f37CBAC00, 0fBAB607ED;
	selp.f32 	%f205, %f204, 0fB94D4153, %p35;
	selp.f32 	%f206, 0f3D2AAABB, 0f3C0885E4, %p35;
	fma.rn.f32 	%f207, %f205, %f201, %f206;
	selp.f32 	%f208, 0fBEFFFFFF, 0fBE2AAAA8, %p35;
	fma.rn.f32 	%f209, %f207, %f201, %f208;
	fma.rn.f32 	%f210, %f209, %f203, %f202;
	and.b32  	%r295, %r539, 2;
	setp.eq.s32 	%p36, %r295, 0;
	mov.f32 	%f211, 0f00000000;
	sub.f32 	%f212, %f211, %f210;
	selp.f32 	%f213, %f210, %f212, %p36;
	mul.f32 	%f214, %f2, %f213;
	mul.f32 	%f215, %f214, 0f3E860A91;
	fma.rn.f32 	%f509, %f41, %f215, %f509;
	setp.lt.u32 	%p37, %r102, 35;
	@%p37 bra 	$L__BB0_67;
	add.s32 	%r534, %r534, 1;
	setp.ne.s32 	%p38, %r534, 24;
	@%p38 bra 	$L__BB0_66;
	mov.b32 	%r540, 0;
$L__BB0_78:
	mov.b32 	%r541, 36;
$L__BB0_79:
	mov.u32 	%r120, %r541;
	add.s32 	%r541, %r120, 1;
	cvt.rn.f32.u32 	%f216, %r541;
	mov.f32 	%f217, 0f42B60000;
	sub.f32 	%f218, %f217, %f216;
	fma.rn.f32 	%f219, %f218, 0f40000000, 0fBF800000;
	mul.f32 	%f220, %f219, 0f40490FDA;
	div.rn.f32 	%f71, %f220, 0f43340000;
	mul.f32 	%f221, %f71, 0f3F22F983;
	cvt.rni.s32.f32 	%r545, %f221;
	cvt.rn.f32.s32 	%f222, %r545;
	fma.rn.f32 	%f223, %f222, 0fBFC90FDA, %f71;
	fma.rn.f32 	%f224, %f222, 0fB3A22168, %f223;
	fma.rn.f32 	%f516, %f222, 0fA7C234C5, %f224;
	abs.f32 	%f73, %f71;
	setp.ltu.f32 	%p39, %f73, 0f47CE4780;
	@%p39 bra 	$L__BB0_87;
	setp.eq.f32 	%p40, %f73, 0f7F800000;
	@%p40 bra 	$L__BB0_86;
	mov.b32 	%r123, %f71;
	shl.b32 	%r299, %r123, 8;
	or.b32  	%r124, %r299, -2147483648;
	mov.b64 	%rd224, 0;
	mov.b32 	%r542, 0;
$L__BB0_82:
	.pragma "nounroll";
	mul.wide.u32 	%rd98, %r542, 4;
	add.s64 	%rd100, %rd66, %rd98;
	ld.global.nc.u32 	%r300, [%rd100];
	mad.wide.u32 	%rd101, %r300, %r124, %rd224;
	shr.u64 	%rd224, %rd101, 32;
	add.s64 	%rd102, %rd4, %rd98;
	st.local.u32 	[%rd102], %rd101;
	add.s32 	%r542, %r542, 1;
	setp.ne.s32 	%p41, %r542, 6;
	@%p41 bra 	$L__BB0_82;
	shr.u32 	%r301, %r123, 23;
	st.local.u32 	[%rd4+24], %rd224;
	and.b32  	%r127, %r301, 31;
	and.b32  	%r302, %r301, 224;
	add.s32 	%r303, %r302, -128;
	shr.u32 	%r304, %r303, 5;
	mul.wide.u32 	%rd103, %r304, 4;
	sub.s64 	%rd38, %rd4, %rd103;
	ld.local.u32 	%r543, [%rd38+24];
	ld.local.u32 	%r544, [%rd38+20];
	setp.eq.s32 	%p42, %r127, 0;
	@%p42 bra 	$L__BB0_85;
	shf.l.wrap.b32 	%r543, %r544, %r543, %r127;
	ld.local.u32 	%r305, [%rd38+16];
	shf.l.wrap.b32 	%r544, %r305, %r544, %r127;
$L__BB0_85:
	shr.u32 	%r306, %r543, 30;
	shf.l.wrap.b32 	%r307, %r544, %r543, 2;
	shl.b32 	%r308, %r544, 2;
	shr.u32 	%r309, %r307, 31;
	add.s32 	%r310, %r309, %r306;
	neg.s32 	%r311, %r310;
	setp.lt.s32 	%p43, %r123, 0;
	selp.b32 	%r545, %r311, %r310, %p43;
	xor.b32  	%r312, %r307, %r123;
	shr.s32 	%r313, %r307, 31;
	xor.b32  	%r314, %r313, %r307;
	xor.b32  	%r315, %r313, %r308;
	cvt.u64.u32 	%rd104, %r314;
	shl.b64 	%rd105, %rd104, 32;
	cvt.u64.u32 	%rd106, %r315;
	or.b64  	%rd107, %rd105, %rd106;
	cvt.rn.f64.s64 	%fd7, %rd107;
	mul.f64 	%fd8, %fd7, 0d3BF921FB54442D19;
	cvt.rn.f32.f64 	%f225, %fd8;
	neg.f32 	%f226, %f225;
	setp.lt.s32 	%p44, %r312, 0;
	selp.f32 	%f516, %f226, %f225, %p44;
	bra.uni 	$L__BB0_87;
$L__BB0_86:
	mov.f32 	%f227, 0f00000000;
	mul.rn.f32 	%f516, %f71, %f227;
	mov.b32 	%r545, 0;
$L__BB0_87:
	mul.rn.f32 	%f228, %f516, %f516;
	and.b32  	%r317, %r545, 1;
	setp.eq.b32 	%p45, %r317, 1;
	selp.f32 	%f229, 0f3F800000, %f516, %p45;
	fma.rn.f32 	%f230, %f228, %f229, 0f00000000;
	fma.rn.f32 	%f231, %f228, 0f37CBAC00, 0fBAB607ED;
	selp.f32 	%f232, %f231, 0fB94D4153, %p45;
	selp.f32 	%f233, 0f3D2AAABB, 0f3C0885E4, %p45;
	fma.rn.f32 	%f234, %f232, %f228, %f233;
	selp.f32 	%f235, 0fBEFFFFFF, 0fBE2AAAA8, %p45;
	fma.rn.f32 	%f236, %f234, %f228, %f235;
	fma.rn.f32 	%f237, %f236, %f230, %f229;
	and.b32  	%r318, %r545, 2;
	setp.eq.s32 	%p46, %r318, 0;
	mov.f32 	%f238, 0f00000000;
	sub.f32 	%f239, %f238, %f237;
	selp.f32 	%f240, %f237, %f239, %p46;
	mul.f32 	%f241, %f2, %f240;
	mul.f32 	%f242, %f241, 0f3E860A91;
	fma.rn.f32 	%f509, %f41, %f242, %f509;
	setp.lt.u32 	%p47, %r120, 47;
	@%p47 bra 	$L__BB0_79;
	add.s32 	%r540, %r540, 1;
	setp.ne.s32 	%p48, %r540, 24;
	@%p48 bra 	$L__BB0_78;
	mov.b32 	%r546, 0;
$L__BB0_90:
	mov.b32 	%r547, 48;
$L__BB0_91:
	mov.u32 	%r138, %r547;
	add.s32 	%r547, %r138, 1;
	cvt.rn.f32.u32 	%f243, %r547;
	mov.f32 	%f244, 0f42B60000;
	sub.f32 	%f245, %f244, %f243;
	fma.rn.f32 	%f246, %f245, 0f40000000, 0fBF800000;
	mul.f32 	%f247, %f246, 0f40490FDA;
	div.rn.f32 	%f80, %f247, 0f43340000;
	mul.f32 	%f248, %f80, 0f3F22F983;
	cvt.rni.s32.f32 	%r551, %f248;
	cvt.rn.f32.s32 	%f249, %r551;
	fma.rn.f32 	%f250, %f249, 0fBFC90FDA, %f80;
	fma.rn.f32 	%f251, %f249, 0fB3A22168, %f250;
	fma.rn.f32 	%f519, %f249, 0fA7C234C5, %f251;
	abs.f32 	%f82, %f80;
	setp.ltu.f32 	%p49, %f82, 0f47CE4780;
	@%p49 bra 	$L__BB0_99;
	setp.eq.f32 	%p50, %f82, 0f7F800000;
	@%p50 bra 	$L__BB0_98;
	mov.b32 	%r141, %f80;
	shl.b32 	%r322, %r141, 8;
	or.b32  	%r142, %r322, -2147483648;
	mov.b64 	%rd225, 0;
	mov.b32 	%r548, 0;
$L__BB0_94:
	.pragma "nounroll";
	mul.wide.u32 	%rd109, %r548, 4;
	add.s64 	%rd111, %rd66, %rd109;
	ld.global.nc.u32 	%r323, [%rd111];
	mad.wide.u32 	%rd112, %r323, %r142, %rd225;
	shr.u64 	%rd225, %rd112, 32;
	add.s64 	%rd113, %rd4, %rd109;
	st.local.u32 	[%rd113], %rd112;
	add.s32 	%r548, %r548, 1;
	setp.ne.s32 	%p51, %r548, 6;
	@%p51 bra 	$L__BB0_94;
	shr.u32 	%r324, %r141, 23;
	st.local.u32 	[%rd4+24], %rd225;
	and.b32  	%r145, %r324, 31;
	and.b32  	%r325, %r324, 224;
	add.s32 	%r326, %r325, -128;
	shr.u32 	%r327, %r326, 5;
	mul.wide.u32 	%rd114, %r327, 4;
	sub.s64 	%rd41, %rd4, %rd114;
	ld.local.u32 	%r549, [%rd41+24];
	ld.local.u32 	%r550, [%rd41+20];
	setp.eq.s32 	%p52, %r145, 0;
	@%p52 bra 	$L__BB0_97;
	shf.l.wrap.b32 	%r549, %r550, %r549, %r145;
	ld.local.u32 	%r328, [%rd41+16];
	shf.l.wrap.b32 	%r550, %r328, %r550, %r145;
$L__BB0_97:
	shr.u32 	%r329, %r549, 30;
	shf.l.wrap.b32 	%r330, %r550, %r549, 2;
	shl.b32 	%r331, %r550, 2;
	shr.u32 	%r332, %r330, 31;
	add.s32 	%r333, %r332, %r329;
	neg.s32 	%r334, %r333;
	setp.lt.s32 	%p53, %r141, 0;
	selp.b32 	%r551, %r334, %r333, %p53;
	xor.b32  	%r335, %r330, %r141;
	shr.s32 	%r336, %r330, 31;
	xor.b32  	%r337, %r336, %r330;
	xor.b32  	%r338, %r336, %r331;
	cvt.u64.u32 	%rd115, %r337;
	shl.b64 	%rd116, %rd115, 32;
	cvt.u64.u32 	%rd117, %r338;
	or.b64  	%rd118, %rd116, %rd117;
	cvt.rn.f64.s64 	%fd9, %rd118;
	mul.f64 	%fd10, %fd9, 0d3BF921FB54442D19;
	cvt.rn.f32.f64 	%f252, %fd10;
	neg.f32 	%f253, %f252;
	setp.lt.s32 	%p54, %r335, 0;
	selp.f32 	%f519, %f253, %f252, %p54;
	bra.uni 	$L__BB0_99;
$L__BB0_98:
	mov.f32 	%f254, 0f00000000;
	mul.rn.f32 	%f519, %f80, %f254;
	mov.b32 	%r551, 0;
$L__BB0_99:
	mul.rn.f32 	%f255, %f519, %f519;
	and.b32  	%r340, %r551, 1;
	setp.eq.b32 	%p55, %r340, 1;
	selp.f32 	%f256, 0f3F800000, %f519, %p55;
	fma.rn.f32 	%f257, %f255, %f256, 0f00000000;
	fma.rn.f32 	%f258, %f255, 0f37CBAC00, 0fBAB607ED;
	selp.f32 	%f259, %f258, 0fB94D4153, %p55;
	selp.f32 	%f260, 0f3D2AAABB, 0f3C0885E4, %p55;
	fma.rn.f32 	%f261, %f259, %f255, %f260;
	selp.f32 	%f262, 0fBEFFFFFF, 0fBE2AAAA8, %p55;
	fma.rn.f32 	%f263, %f261, %f255, %f262;
	fma.rn.f32 	%f264, %f263, %f257, %f256;
	and.b32  	%r341, %r551, 2;
	setp.eq.s32 	%p56, %r341, 0;
	mov.f32 	%f265, 0f00000000;
	sub.f32 	%f266, %f265, %f264;
	selp.f32 	%f267, %f264, %f266, %p56;
	mul.f32 	%f268, %f2, %f267;
	mul.f32 	%f269, %f268, 0f3EB2B8C1;
	fma.rn.f32 	%f509, %f41, %f269, %f509;
	setp.lt.u32 	%p57, %r138, 59;
	@%p57 bra 	$L__BB0_91;
	add.s32 	%r546, %r546, 1;
	setp.ne.s32 	%p58, %r546, 18;
	@%p58 bra 	$L__BB0_90;
	mov.b32 	%r552, 0;
$L__BB0_102:
	mov.b32 	%r553, 60;
$L__BB0_103:
	mov.u32 	%r156, %r553;
	add.s32 	%r553, %r156, 1;
	cvt.rn.f32.u32 	%f270, %r553;
	mov.f32 	%f271, 0f42B60000;
	sub.f32 	%f272, %f271, %f270;
	fma.rn.f32 	%f273, %f272, 0f40000000, 0fBF800000;
	mul.f32 	%f274, %f273, 0f40490FDA;
	div.rn.f32 	%f89, %f274, 0f43340000;
	mul.f32 	%f275, %f89, 0f3F22F983;
	cvt.rni.s32.f32 	%r557, %f275;
	cvt.rn.f32.s32 	%f276, %r557;
	fma.rn.f32 	%f277, %f276, 0fBFC90FDA, %f89;
	fma.rn.f32 	%f278, %f276, 0fB3A22168, %f277;
	fma.rn.f32 	%f522, %f276, 0fA7C234C5, %f278;
	abs.f32 	%f91, %f89;
	setp.ltu.f32 	%p59, %f91, 0f47CE4780;
	@%p59 bra 	$L__BB0_111;
	setp.eq.f32 	%p60, %f91, 0f7F800000;
	@%p60 bra 	$L__BB0_110;
	mov.b32 	%r159, %f89;
	shl.b32 	%r345, %r159, 8;
	or.b32  	%r160, %r345, -2147483648;
	mov.b64 	%rd226, 0;
	mov.b32 	%r554, 0;
$L__BB0_106:
	.pragma "nounroll";
	mul.wide.u32 	%rd120, %r554, 4;
	add.s64 	%rd122, %rd66, %rd120;
	ld.global.nc.u32 	%r346, [%rd122];
	mad.wide.u32 	%rd123, %r346, %r160, %rd226;
	shr.u64 	%rd226, %rd123, 32;
	add.s64 	%rd124, %rd4, %rd120;
	st.local.u32 	[%rd124], %rd123;
	add.s32 	%r554, %r554, 1;
	setp.ne.s32 	%p61, %r554, 6;
	@%p61 bra 	$L__BB0_106;
	shr.u32 	%r347, %r159, 23;
	st.local.u32 	[%rd4+24], %rd226;
	and.b32  	%r163, %r347, 31;
	and.b32  	%r348, %r347, 224;
	add.s32 	%r349, %r348, -128;
	shr.u32 	%r350, %r349, 5;
	mul.wide.u32 	%rd125, %r350, 4;
	sub.s64 	%rd44, %rd4, %rd125;
	ld.local.u32 	%r555, [%rd44+24];
	ld.local.u32 	%r556, [%rd44+20];
	setp.eq.s32 	%p62, %r163, 0;
	@%p62 bra 	$L__BB0_109;
	shf.l.wrap.b32 	%r555, %r556, %r555, %r163;
	ld.local.u32 	%r351, [%rd44+16];
	shf.l.wrap.b32 	%r556, %r351, %r556, %r163;
$L__BB0_109:
	shr.u32 	%r352, %r555, 30;
	shf.l.wrap.b32 	%r353, %r556, %r555, 2;
	shl.b32 	%r354, %r556, 2;
	shr.u32 	%r355, %r353, 31;
	add.s32 	%r356, %r355, %r352;
	neg.s32 	%r357, %r356;
	setp.lt.s32 	%p63, %r159, 0;
	selp.b32 	%r557, %r357, %r356, %p63;
	xor.b32  	%r358, %r353, %r159;
	shr.s32 	%r359, %r353, 31;
	xor.b32  	%r360, %r359, %r353;
	xor.b32  	%r361, %r359, %r354;
	cvt.u64.u32 	%rd126, %r360;
	shl.b64 	%rd127, %rd126, 32;
	cvt.u64.u32 	%rd128, %r361;
	or.b64  	%rd129, %rd127, %rd128;
	cvt.rn.f64.s64 	%fd11, %rd129;
	mul.f64 	%fd12, %fd11, 0d3BF921FB54442D19;
	cvt.rn.f32.f64 	%f279, %fd12;
	neg.f32 	%f280, %f279;
	setp.lt.s32 	%p64, %r358, 0;
	selp.f32 	%f522, %f280, %f279, %p64;
	bra.uni 	$L__BB0_111;
$L__BB0_110:
	mov.f32 	%f281, 0f00000000;
	mul.rn.f32 	%f522, %f89, %f281;
	mov.b32 	%r557, 0;
$L__BB0_111:
	mul.rn.f32 	%f282, %f522, %f522;
	and.b32  	%r363, %r557, 1;
	setp.eq.b32 	%p65, %r363, 1;
	selp.f32 	%f283, 0f3F800000, %f522, %p65;
	fma.rn.f32 	%f284, %f282, %f283, 0f00000000;
	fma.rn.f32 	%f285, %f282, 0f37CBAC00, 0fBAB607ED;
	selp.f32 	%f286, %f285, 0fB94D4153, %p65;
	selp.f32 	%f287, 0f3D2AAABB, 0f3C0885E4, %p65;
	fma.rn.f32 	%f288, %f286, %f282, %f287;
	selp.f32 	%f289, 0fBEFFFFFF, 0fBE2AAAA8, %p65;
	fma.rn.f32 	%f290, %f288, %f282, %f289;
	fma.rn.f32 	%f291, %f290, %f284, %f283;
	and.b32  	%r364, %r557, 2;
	setp.eq.s32 	%p66, %r364, 0;
	mov.f32 	%f292, 0f00000000;
	sub.f32 	%f293, %f292, %f291;
	selp.f32 	%f294, %f291, %f293, %p66;
	mul.f32 	%f295, %f2, %f294;
	mul.f32 	%f296, %f295, 0f3F060A91;
	fma.rn.f32 	%f509, %f41, %f296, %f509;
	setp.lt.u32 	%p67, %r156, 71;
	@%p67 bra 	$L__BB0_103;
	add.s32 	%r552, %r552, 1;
	setp.ne.s32 	%p68, %r552, 12;
	@%p68 bra 	$L__BB0_102;
	mov.b32 	%r558, 0;
$L__BB0_114:
	mov.b32 	%r559, 72;
$L__BB0_115:
	mov.u32 	%r174, %r559;
	add.s32 	%r559, %r174, 1;
	cvt.rn.f32.u32 	%f297, %r559;
	mov.f32 	%f298, 0f42B60000;
	sub.f32 	%f299, %f298, %f297;
	fma.rn.f32 	%f300, %f299, 0f40000000, 0fBF800000;
	mul.f32 	%f301, %f300, 0f40490FDA;
	div.rn.f32 	%f98, %f301, 0f43340000;
	mul.f32 	%f302, %f98, 0f3F22F983;
	cvt.rni.s32.f32 	%r563, %f302;
	cvt.rn.f32.s32 	%f303, %r563;
	fma.rn.f32 	%f304, %f303, 0fBFC90FDA, %f98;
	fma.rn.f32 	%f305, %f303, 0fB3A22168, %f304;
	fma.rn.f32 	%f525, %f303, 0fA7C234C5, %f305;
	abs.f32 	%f100, %f98;
	setp.ltu.f32 	%p69, %f100, 0f47CE4780;
	@%p69 bra 	$L__BB0_123;
	setp.eq.f32 	%p70, %f100, 0f7F800000;
	@%p70 bra 	$L__BB0_122;
	mov.b32 	%r177, %f98;
	shl.b32 	%r368, %r177, 8;
	or.b32  	%r178, %r368, -2147483648;
	mov.b64 	%rd227, 0;
	mov.b32 	%r560, 0;
$L__BB0_118:
	.pragma "nounroll";
	mul.wide.u32 	%rd131, %r560, 4;
	add.s64 	%rd133, %rd66, %rd131;
	ld.global.nc.u32 	%r369, [%rd133];
	mad.wide.u32 	%rd134, %r369, %r178, %rd227;
	shr.u64 	%rd227, %rd134, 32;
	add.s64 	%rd135, %rd4, %rd131;
	st.local.u32 	[%rd135], %rd134;
	add.s32 	%r560, %r560, 1;
	setp.ne.s32 	%p71, %r560, 6;
	@%p71 bra 	$L__BB0_118;
	shr.u32 	%r370, %r177, 23;
	st.local.u32 	[%rd4+24], %rd227;
	and.b32  	%r181, %r370, 31;
	and.b32  	%r371, %r370, 224;
	add.s32 	%r372, %r371, -128;
	shr.u32 	%r373, %r372, 5;
	mul.wide.u32 	%rd136, %r373, 4;
	sub.s64 	%rd47, %rd4, %rd136;
	ld.local.u32 	%r561, [%rd47+24];
	ld.local.u32 	%r562, [%rd47+20];
	setp.eq.s32 	%p72, %r181, 0;
	@%p72 bra 	$L__BB0_121;
	shf.l.wrap.b32 	%r561, %r562, %r561, %r181;
	ld.local.u32 	%r374, [%rd47+16];
	shf.l.wrap.b32 	%r562, %r374, %r562, %r181;
$L__BB0_121:
	shr.u32 	%r375, %r561, 30;
	shf.l.wrap.b32 	%r376, %r562, %r561, 2;
	shl.b32 	%r377, %r562, 2;
	shr.u32 	%r378, %r376, 31;
	add.s32 	%r379, %r378, %r375;
	neg.s32 	%r380, %r379;
	setp.lt.s32 	%p73, %r177, 0;
	selp.b32 	%r563, %r380, %r379, %p73;
	xor.b32  	%r381, %r376, %r177;
	shr.s32 	%r382, %r376, 31;
	xor.b32  	%r383, %r382, %r376;
	xor.b32  	%r384, %r382, %r377;
	cvt.u64.u32 	%rd137, %r383;
	shl.b64 	%rd138, %rd137, 32;
	cvt.u64.u32 	%rd139, %r384;
	or.b64  	%rd140, %rd138, %rd139;
	cvt.rn.f64.s64 	%fd13, %rd140;
	mul.f64 	%fd14, %fd13, 0d3BF921FB54442D19;
	cvt.rn.f32.f64 	%f306, %fd14;
	neg.f32 	%f307, %f306;
	setp.lt.s32 	%p74, %r381, 0;
	selp.f32 	%f525, %f307, %f306, %p74;
	bra.uni 	$L__BB0_123;
$L__BB0_122:
	mov.f32 	%f308, 0f00000000;
	mul.rn.f32 	%f525, %f98, %f308;
	mov.b32 	%r563, 0;
$L__BB0_123:
	mul.rn.f32 	%f309, %f525, %f525;
	and.b32  	%r386, %r563, 1;
	setp.eq.b32 	%p75, %r386, 1;
	selp.f32 	%f310, 0f3F800000, %f525, %p75;
	fma.rn.f32 	%f311, %f309, %f310, 0f00000000;
	fma.rn.f32 	%f312, %f309, 0f37CBAC00, 0fBAB607ED;
	selp.f32 	%f313, %f312, 0fB94D4153, %p75;
	selp.f32 	%f314, 0f3D2AAABB, 0f3C0885E4, %p75;
	fma.rn.f32 	%f315, %f313, %f309, %f314;
	selp.f32 	%f316, 0fBEFFFFFF, 0fBE2AAAA8, %p75;
	fma.rn.f32 	%f317, %f315, %f309, %f316;
	fma.rn.f32 	%f318, %f317, %f311, %f310;
	and.b32  	%r387, %r563, 2;
	setp.eq.s32 	%p76, %r387, 0;
	mov.f32 	%f319, 0f00000000;
	sub.f32 	%f320, %f319, %f318;
	selp.f32 	%f321, %f318, %f320, %p76;
	mul.f32 	%f322, %f2, %f321;
	mul.f32 	%f323, %f322, 0f3F860A91;
	fma.rn.f32 	%f509, %f41, %f323, %f509;
	setp.lt.u32 	%p77, %r174, 83;
	@%p77 bra 	$L__BB0_115;
	add.s32 	%r558, %r558, 1;
	setp.ne.s32 	%p78, %r558, 6;
	@%p78 bra 	$L__BB0_114;
	mov.b32 	%r564, 84;
$L__BB0_126:
	mov.u32 	%r191, %r564;
	add.s32 	%r564, %r191, 1;
	cvt.rn.f32.u32 	%f324, %r564;
	mov.f32 	%f325, 0f42B60000;
	sub.f32 	%f326, %f325, %f324;
	fma.rn.f32 	%f327, %f326, 0f40000000, 0fBF800000;
	mul.f32 	%f328, %f327, 0f40490FDA;
	div.rn.f32 	%f106, %f328, 0f43340000;
	mul.f32 	%f329, %f106, 0f3F22F983;
	cvt.rni.s32.f32 	%r568, %f329;
	cvt.rn.f32.s32 	%f330, %r568;
	fma.rn.f32 	%f331, %f330, 0fBFC90FDA, %f106;
	fma.rn.f32 	%f332, %f330, 0fB3A22168, %f331;
	fma.rn.f32 	%f527, %f330, 0fA7C234C5, %f332;
	abs.f32 	%f108, %f106;
	setp.ltu.f32 	%p79, %f108, 0f47CE4780;
	@%p79 bra 	$L__BB0_134;
	setp.eq.f32 	%p80, %f108, 0f7F800000;
	@%p80 bra 	$L__BB0_133;
	mov.b32 	%r194, %f106;
	shl.b32 	%r390, %r194, 8;
	or.b32  	%r195, %r390, -2147483648;
	mov.b64 	%rd228, 0;
	mov.b32 	%r565, 0;
$L__BB0_129:
	.pragma "nounroll";
	mul.wide.u32 	%rd142, %r565, 4;
	add.s64 	%rd144, %rd66, %rd142;
	ld.global.nc.u32 	%r391, [%rd144];
	mad.wide.u32 	%rd145, %r391, %r195, %rd228;
	shr.u64 	%rd228, %rd145, 32;
	add.s64 	%rd146, %rd4, %rd142;
	st.local.u32 	[%rd146], %rd145;
	add.s32 	%r565, %r565, 1;
	setp.ne.s32 	%p81, %r565, 6;
	@%p81 bra 	$L__BB0_129;
	shr.u32 	%r392, %r194, 23;
	st.local.u32 	[%rd4+24], %rd228;
	and.b32  	%r198, %r392, 31;
	and.b32  	%r393, %r392, 224;
	add.s32 	%r394, %r393, -128;
	shr.u32 	%r395, %r394, 5;
	mul.wide.u32 	%rd147, %r395, 4;
	sub.s64 	%rd50, %rd4, %rd147;
	ld.local.u32 	%r566, [%rd50+24];
	ld.local.u32 	%r567, [%rd50+20];
	setp.eq.s32 	%p82, %r198, 0;
	@%p82 bra 	$L__BB0_132;
	shf.l.wrap.b32 	%r566, %r567, %r566, %r198;
	ld.local.u32 	%r396, [%rd50+16];
	shf.l.wrap.b32 	%r567, %r396, %r567, %r198;
$L__BB0_132:
	shr.u32 	%r397, %r566, 30;
	shf.l.wrap.b32 	%r398, %r567, %r566, 2;
	shl.b32 	%r399, %r567, 2;
	shr.u32 	%r400, %r398, 31;
	add.s32 	%r401, %r400, %r397;
	neg.s32 	%r402, %r401;
	setp.lt.s32 	%p83, %r194, 0;
	selp.b32 	%r568, %r402, %r401, %p83;
	xor.b32  	%r403, %r398, %r194;
	shr.s32 	%r404, %r398, 31;
	xor.b32  	%r405, %r404, %r398;
	xor.b32  	%r406, %r404, %r399;
	cvt.u64.u32 	%rd148, %r405;
	shl.b64 	%rd149, %rd148, 32;
	cvt.u64.u32 	%rd150, %r406;
	or.b64  	%rd151, %rd149, %rd150;
	cvt.rn.f64.s64 	%fd15, %rd151;
	mul.f64 	%fd16, %fd15, 0d3BF921FB54442D19;
	cvt.rn.f32.f64 	%f333, %fd16;
	neg.f32 	%f334, %f333;
	setp.lt.s32 	%p84, %r403, 0;
	selp.f32 	%f527, %f334, %f333, %p84;
	bra.uni 	$L__BB0_134;
$L__BB0_133:
	mov.f32 	%f335, 0f00000000;
	mul.rn.f32 	%f527, %f106, %f335;
	mov.b32 	%r568, 0;
$L__BB0_134:
	mul.rn.f32 	%f336, %f527, %f527;
	and.b32  	%r408, %r568, 1;
	setp.eq.b32 	%p85, %r408, 1;
	selp.f32 	%f337, 0f3F800000, %f527, %p85;
	fma.rn.f32 	%f338, %f336, %f337, 0f00000000;
	fma.rn.f32 	%f339, %f336, 0f37CBAC00, 0fBAB607ED;
	selp.f32 	%f340, %f339, 0fB94D4153, %p85;
	selp.f32 	%f341, 0f3D2AAABB, 0f3C0885E4, %p85;
	fma.rn.f32 	%f342, %f340, %f336, %f341;
	selp.f32 	%f343, 0fBEFFFFFF, 0fBE2AAAA8, %p85;
	fma.rn.f32 	%f344, %f342, %f336, %f343;
	fma.rn.f32 	%f345, %f344, %f338, %f337;
	and.b32  	%r409, %r568, 2;
	setp.eq.s32 	%p86, %r409, 0;
	mov.f32 	%f346, 0f00000000;
	sub.f32 	%f347, %f346, %f345;
	selp.f32 	%f348, %f345, %f347, %p86;
	mul.f32 	%f349, %f2, %f348;
	mul.f32 	%f350, %f349, 0f40C90FDA;
	fma.rn.f32 	%f509, %f41, %f350, %f509;
	setp.lt.u32 	%p87, %r191, 89;
	@%p87 bra 	$L__BB0_126;
$L__BB0_135:
	ld.param.u64 	%rd214, [svf_shadowcasting_cupy_param_0];
	cvta.to.global.u64 	%rd209, %rd214;
	mul.wide.s32 	%rd210, %r3, 4;
	add.s64 	%rd211, %rd209, %rd210;
	st.global.f32 	[%rd211], %f509;
$L__BB0_136:
	ret;

}


// ===== COMPILED SASS (sm_100) =====

	.target	sm_100

	.elftype	@"ET_EXEC"


//--------------------- .note.nv.tkinfo           --------------------------
	.section	.note.nv.tkinfo,"",@"SHT_NOTE"
	.sectionflags	@"SHF_NOTE_NV_TKINFO"
	.tkinfo
        /*0018*/ 	.word	0x00000002
        /*0030*/ 	.string	""
        /*0030*/ 	.string	"ptxas"
        /*0030*/ 	.string	"Cuda compilation tools, release 13.0, V13.0.88"
        /*0030*/ 	.string	"Build cuda_13.0.r13.0/compiler.36424714_0"
        /*0030*/ 	.string	"-arch sm_100 -m 64 "



//--------------------- .note.nv.cuinfo           --------------------------
	.section	.note.nv.cuinfo,"",@"SHT_NOTE"
	.sectionflags	@"SHF_NOTE_NV_CUINFO"
        /*0018*/ 	.short	0x0002
        /*001a*/ 	.short	0x0064
        /*001c*/ 	.short	0x0082
	.zero		2


//--------------------- .nv.info                  --------------------------
	.section	.nv.info,"",@"SHT_CUDA_INFO"
	.align	4


	//----- nvinfo : EIATTR_REGCOUNT
	.align		4
        /*0000*/ 	.byte	0x04, 0x2f
        /*0002*/ 	.short	(.L_2 - .L_1)
	.align		4
.L_1:
        /*0004*/ 	.word	index@(svf_shadowcasting_cupy)
        /*0008*/ 	.word	0x00000030


	//----- nvinfo : EIATTR_FRAME_SIZE
	.align		4
.L_2:
        /*000c*/ 	.byte	0x04, 0x11
        /*000e*/ 	.short	(.L_4 - .L_3)
	.align		4
.L_3:
        /*0010*/ 	.word	index@($__internal_0_$__cuda_sm3x_div_rn_noftz_f32_slowpath)
        /*0014*/ 	.word	0x00000090


	//----- nvinfo : EIATTR_FRAME_SIZE
	.align		4
.L_4:
        /*0018*/ 	.byte	0x04, 0x11
        /*001a*/ 	.short	(.L_6 - .L_5)
	.align		4
.L_5:
        /*001c*/ 	.word	index@(svf_shadowcasting_cupy)
        /*0020*/ 	.word	0x00000090


	//----- nvinfo : EIATTR_MIN_STACK_SIZE
	.align		4
.L_6:
        /*0024*/ 	.byte	0x04, 0x12
        /*0026*/ 	.short	(.L_8 - .L_7)
	.align		4
.L_7:
        /*0028*/ 	.word	index@(svf_shadowcasting_cupy)
        /*002c*/ 	.word	0x00000090
.L_8:


//--------------------- .nv.compat                --------------------------
	.section	.nv.compat,"",@"SHT_CUDA_COMPAT_INFO"
	.align	4
        /*0000*/ 	.byte	0x02, 0x09, 0x00, 0x00, 0x02, 0x02, 0x01, 0x00, 0x02, 0x05, 0x05, 0x00, 0x03, 0x07, 0x01, 0x01
        /*0010*/ 	.byte	0x02, 0x03, 0x00, 0x00, 0x02, 0x06, 0x01, 0x00, 0x04, 0x0b, 0x08, 0x00, 0x01, 0x00, 0x00, 0x00
        /*0020*/ 	.byte	0x00, 0x00, 0x00, 0x00


//--------------------- .nv.info.svf_shadowcasting_cupy --------------------------
	.section	.nv.info.svf_shadowcasting_cupy,"",@"SHT_CUDA_INFO"
	.sectionflags	@""
	.align	4


	//----- nvinfo : EIATTR_CUDA_API_VERSION
	.align		4
        /*0000*/ 	.byte	0x04, 0x37
        /*0002*/ 	.short	(.L_10 - .L_9)
.L_9:
        /*0004*/ 	.word	0x00000082


	//----- nvinfo : EIATTR_KPARAM_INFO
	.align		4
.L_10:
        /*0008*/ 	.byte	0x04, 0x17
        /*000a*/ 	.short	(.L_12 - .L_11)
.L_11:
        /*000c*/ 	.word	0x00000000
        /*0010*/ 	.short	0x0006
        /*0012*/ 	.short	0x0024
        /*0014*/ 	.byte	0x00, 0xf0, 0x11, 0x00


	//----- nvinfo : EIATTR_KPARAM_INFO
	.align		4
.L_12:
        /*0018*/ 	.byte	0x04, 0x17
        /*001a*/ 	.short	(.L_14 - .L_13)
.L_13:
        /*001c*/ 	.word	0x00000000
        /*0020*/ 	.short	0x0005
        /*0022*/ 	.short	0x0020
        /*0024*/ 	.byte	0x00, 0xf0, 0x11, 0x00


	//----- nvinfo : EIATTR_KPARAM_INFO
	.align		4
.L_14:
        /*0028*/ 	.byte	0x04, 0x17
        /*002a*/ 	.short	(.L_16 - .L_15)
.L_15:
        /*002c*/ 	.word	0x00000000
        /*0030*/ 	.short	0x0004
        /*0032*/ 	.short	0x001c
        /*0034*/ 	.byte	0x00, 0xf0, 0x11, 0x00


	//----- nvinfo : EIATTR_KPARAM_INFO
	.align		4
.L_16:
        /*0038*/ 	.byte	0x04, 0x17
        /*003a*/ 	.short	(.L_18 - .L_17)
.L_17:
        /*003c*/ 	.word	0x00000000
        /*0040*/ 	.short	0x0003
        /*0042*/ 	.short	0x0018
        /*0044*/ 	.byte	0x00, 0xf0, 0x11, 0x00


	//----- nvinfo : EIATTR_KPARAM_INFO
	.align		4
.L_18:
        /*0048*/ 	.byte	0x04, 0x17
        /*004a*/ 	.short	(.L_20 - .L_19)
.L_19:
        /*004c*/ 	.word	0x00000000
        /*0050*/ 	.short	0x0002
        /*0052*/ 	.short	0x0010
        /*0054*/ 	.byte	0x00, 0xf5, 0x21, 0x00


	//----- nvinfo : EIATTR_KPARAM_INFO
	.align		4
.L_20:
        /*0058*/ 	.byte	0x04, 0x17
        /*005a*/ 	.short	(.L_22 - .L_21)
.L_21:
        /*005c*/ 	.word	0x00000000
        /*0060*/ 	.short	0x0001
        /*0062*/ 	.short	0x0008
        /*0064*/ 	.byte	0x00, 0xf5, 0x21, 0x00


	//----- nvinfo : EIATTR_KPARAM_INFO
	.align		4
.L_22:
        /*0068*/ 	.byte	0x04, 0x17
        /*006a*/ 	.short	(.L_24 - .L_23)
.L_23:
        /*006c*/ 	.word	0x00000000
        /*0070*/ 	.short	0x0000
        /*0072*/ 	.short	0x0000
        /*0074*/ 	.byte	0x00, 0xf5, 0x21, 0x00


	//----- nvinfo : EIATTR_SPARSE_MMA_MASK
	.align		4
.L_24:
        /*0078*/ 	.byte	0x03, 0x50
        /*007a*/ 	.short	0x0000


	//----- nvinfo : EIATTR_MAXREG_COUNT
	.align		4
        /*007c*/ 	.byte	0x03, 0x1b
        /*007e*/ 	.short	0x00ff


	//----- nvinfo : EIATTR_MERCURY_ISA_VERSION
	.align		4
        /*0080*/ 	.byte	0x03, 0x5f
        /*0082*/ 	.short	0x0101


	//----- nvinfo : EIATTR_VRC_CTA_INIT_COUNT
	.align		4
        /*0084*/ 	.byte	0x02, 0x4a
	.zero		1
	.zero		1


	//----- nvinfo : EIATTR_EXIT_INSTR_OFFSETS
	.align		4
        /*0088*/ 	.byte	0x04, 0x1c
        /*008a*/ 	.short	(.L_26 - .L_25)


	//   ....[0]....
.L_25:
        /*008c*/ 	.word	0x000000e0


	//   ....[1]....
        /*0090*/ 	.word	0x00000190


	//   ....[2]....
        /*0094*/ 	.word	0x00005b30


	//----- nvinfo : EIATTR_CRS_STACK_SIZE
	.align		4
.L_26:
        /*0098*/ 	.byte	0x04, 0x1e
        /*009a*/ 	.short	(.L_28 - .L_27)
.L_27:
        /*009c*/ 	.word	0x00000000


	//----- nvinfo : EIATTR_CBANK_PARAM_SIZE
	.align		4
.L_28:
        /*00a0*/ 	.byte	0x03, 0x19
        /*00a2*/ 	.short	0x0028


	//----- nvinfo : EIATTR_PARAM_CBANK
	.align		4
        /*00a4*/ 	.byte	0x04, 0x0a
        /*00a6*/ 	.short	(.L_30 - .L_29)
	.align		4
.L_29:
        /*00a8*/ 	.word	index@(.nv.constant0.svf_shadowcasting_cupy)
        /*00ac*/ 	.short	0x0380
        /*00ae*/ 	.short	0x0028


	//----- nvinfo : EIATTR_SW_WAR
	.align		4
.L_30:
        /*00b0*/ 	.byte	0x04, 0x36
        /*00b2*/ 	.short	(.L_32 - .L_31)
.L_31:
        /*00b4*/ 	.word	0x00000008
.L_32:


//--------------------- .nv.callgraph             --------------------------
	.section	.nv.callgraph,"",@"SHT_CUDA_CALLGRAPH"
	.align	4
	.sectionentsize	8
	.align		4
        /*0000*/ 	.word	0x00000000
	.align		4
        /*0004*/ 	.word	0xffffffff
	.align		4
        /*0008*/ 	.word	0x00000000
	.align		4
        /*000c*/ 	.word	0xfffffffe
	.align		4
        /*0010*/ 	.word	0x00000000
	.align		4
        /*0014*/ 	.word	0xfffffffd
	.align		4
        /*0018*/ 	.word	0x00000000
	.align		4
        /*001c*/ 	.word	0xfffffffc


//--------------------- .nv.constant4             --------------------------
	.section	.nv.constant4,"a",@progbits
	.align	8
	.align		8
.nv.constant4:
        /*0000*/ 	.dword	__cudart_i2opi_f


//--------------------- .text.svf_shadowcasting_cupy --------------------------
	.section	.text.svf_shadowcasting_cupy,"ax",@progbits
	.align	128
        .global         svf_shadowcasting_cupy
        .type           svf_shadowcasting_cupy,@function
        .size           svf_shadowcasting_cupy,(.L_x_103 - svf_shadowcasting_cupy)
        .other          svf_shadowcasting_cupy,@"STO_CUDA_ENTRY STV_DEFAULT"
svf_shadowcasting_cupy:
.text.svf_shadowcasting_cupy:
[----:B------:R-:W0:Y:S01]  /*0000*/  LDC R1, c[0x0][0x37c] ;  /* 0x0000df00ff017b82 */ /* 0x000e220000000800 */
[----:B------:R-:W1:Y:S07]  /*0010*/  S2R R37, SR_TID.Y ;  /* 0x0000000000257919 */ /* 0x000e6e0000002200 */
[----:B------:R-:W2:Y:S01]  /*0020*/  LDC R3, c[0x0][0x360] ;  /* 0x0000d800ff037b82 */ /* 0x000ea20000000800 */
[----:B------:R-:W3:Y:S01]  /*0030*/  LDCU UR6, c[0x0][0x3a0] ;  /* 0x00007400ff0677ac */ /* 0x000ee20008000800 */
[----:B0-----:R-:W-:Y:S01]  /*0040*/  VIADD R1, R1, 0xffffff70 ;  /* 0xffffff7001017836 */ /* 0x001fe20000000000 */
[----:B------:R-:W2:Y:S01]  /*0050*/  S2R R26, SR_TID.X ;  /* 0x00000000001a7919 */ /* 0x000ea20000002100 */
[----:B------:R-:W0:Y:S04]  /*0060*/  LDCU UR7, c[0x0][0x39c] ;  /* 0x00007380ff0777ac */ /* 0x000e280008000800 */
[----:B------:R-:W1:Y:S08]  /*0070*/  S2UR UR5, SR_CTAID.Y ;  /* 0x00000000000579c3 */ /* 0x000e700000002600 */
[----:B------:R-:W1:Y:S08]  /*0080*/  LDC R0, c[0x0][0x364] ;  /* 0x0000d900ff007b82 */ /* 0x000e700000000800 */
[----:B------:R-:W2:Y:S01]  /*0090*/  S2UR UR4, SR_CTAID.X ;  /* 0x00000000000479c3 */ /* 0x000ea20000002500 */
[----:B-1----:R-:W-:-:S05]  /*00a0*/  IMAD R37, R0, UR5, R37 ;  /* 0x0000000500257c24 */ /* 0x002fca000f8e0225 */
[----:B---3--:R-:W-:Y:S01]  /*00b0*/  ISETP.GE.AND P0, PT, R37, UR6, PT ;  /* 0x0000000625007c0c */ /* 0x008fe2000bf06270 */
[----:B--2---:R-:W-:-:S05]  /*00c0*/  IMAD R26, R3, UR4, R26 ;  /* 0x00000004031a7c24 */ /* 0x004fca000f8e021a */
[----:B0-----:R-:W-:-:S13]  /*00d0*/  ISETP.GE.OR P0, PT, R26, UR7, P0 ;  /* 0x000000071a007c0c */ /* 0x001fda0008706670 */
[----:B------:R-:W-:Y:S05]  /*00e0*/  @P0 EXIT ;  /* 0x000000000000094d */ /* 0x000fea0003800000 */
[----:B------:R-:W0:Y:S01]  /*00f0*/  LDC.64 R2, c[0x0][0x390] ;  /* 0x0000e400ff027b82 */ /* 0x000e220000000a00 */
[----:B------:R-:W1:Y:S01]  /*0100*/  LDCU.64 UR8, c[0x0][0x358] ;  /* 0x00006b00ff0877ac */ /* 0x000e620008000a00 */
[----:B------:R-:W-:-:S04]  /*0110*/  IMAD R34, R37, UR7, R26 ;  /* 0x0000000725227c24 */ /* 0x000fc8000f8e021a */
[----:B0-----:R-:W-:-:S06]  /*0120*/  IMAD.WIDE R2, R34, 0x4, R2 ;  /* 0x0000000422027825 */ /* 0x001fcc00078e0202 */
[----:B-1----:R-:W2:Y:S02]  /*0130*/  LDG.E R2, desc[UR8][R2.64] ;  /* 0x0000000802027981 */ /* 0x002ea4000c1e1900 */
[----:B--2---:R-:W-:-:S13]  /*0140*/  FSETP.GT.AND P0, PT, R2, RZ, PT ;  /* 0x000000ff0200720b */ /* 0x004fda0003f04000 */
[----:B------:R-:W0:Y:S01]  /*0150*/  @P0 LDC.64 R4, c[0x0][0x380] ;  /* 0x0000e000ff040b82 */ /* 0x000e220000000a00 */
[----:B------:R-:W-:Y:S02]  /*0160*/  @P0 IMAD.MOV.U32 R7, RZ, RZ, 0x3cf5c28f ;  /* 0x3cf5c28fff070424 */ /* 0x000fe400078e00ff */
[----:B0-----:R-:W-:-:S05]  /*0170*/  @P0 IMAD.WIDE R4, R34, 0x4, R4 ;  /* 0x0000000422040825 */ /* 0x001fca00078e0204 */
[----:B------:R0:W-:Y:S01]  /*0180*/  @P0 STG.E desc[UR8][R4.64], R7 ;  /* 0x0000000704000986 */ /* 0x0001e2000c101908 */
[----:B------:R-:W-:Y:S05]  /*0190*/  @P0 EXIT ;  /* 0x000000000000094d */ /* 0x000fea0003800000 */
[----:B------:R-:W1:Y:S01]  /*01a0*/  LDCU UR4, c[0x0][0x3a4] ;  /* 0x00007480ff0477ac */ /* 0x000e620008000800 */
[----:B------:R-:W-:Y:S02]  /*01b0*/  HFMA2 R17, -RZ, RZ, 2.625, 0 ;  /* 0x41400000ff117431 */ /* 0x000fe400000001ff */
[----:B------:R-:W-:Y:S02]  /*01c0*/  IMAD.MOV.U32 R12, RZ, RZ, 0x41f00000 ;  /* 0x41f00000ff0c7424 */ /* 0x000fe400078e00ff */
[----:B------:R-:W-:Y:S01]  /*01d0*/  HFMA2 R21, -RZ, RZ, 3.21875, 0 ;  /* 0x42700000ff157431 */ /* 0x000fe200000001ff */
[----:B------:R-:W-:Y:S01]  /*01e0*/  MOV R13, 0x41f00000 ;  /* 0x41f00000000d7802 */ /* 0x000fe20000000f00 */
[----:B0-----:R-:W-:Y:S02]  /*01f0*/  HFMA2 R5, -RZ, RZ, 2.78125, 0 ;  /* 0x41900000ff057431 */ /* 0x001fe400000001ff */
[----:B------:R-:W-:Y:S01]  /*0200*/  IMAD.MOV.U32 R14, RZ, RZ, 0x41c00000 ;  /* 0x41c00000ff0e7424 */ /* 0x000fe200078e00ff */
[----:B------:R-:W-:Y:S01]  /*0210*/  MOV R28, RZ ;  /* 0x000000ff001c7202 */ /* 0x000fe20000000f00 */
[----:B------:R-:W-:Y:S01]  /*0220*/  IMAD.MOV.U32 R15, RZ, RZ, 0x41c00000 ;  /* 0x41c00000ff0f7424 */ /* 0x000fe200078e00ff */
[----:B------:R-:W-:Y:S01]  /*0230*/  MOV R9, 0x42840000 ;  /* 0x4284000000097802 */ /* 0x000fe20000000f00 */
[----:B------:R-:W-:Y:S01]  /*0240*/  IMAD.MOV.U32 R16, RZ, RZ, 0x41900000 ;  /* 0x41900000ff107424 */ /* 0x000fe200078e00ff */
[----:B------:R-:W0:Y:S01]  /*0250*/  LDC.64 R24, c[0x0][0x388] ;  /* 0x0000e200ff187b82 */ /* 0x000e220000000a00 */
[----:B------:R-:W-:-:S02]  /*0260*/  IMAD.MOV.U32 R18, RZ, RZ, 0x40c00000 ;  /* 0x40c00000ff127424 */ /* 0x000fc400078e00ff */
[----:B------:R-:W-:Y:S02]  /*0270*/  HFMA2 R0, -RZ, RZ, 0.66259765625, 2.662109375 ;  /* 0x394d4153ff007431 */ /* 0x000fe400000001ff */
[----:B------:R-:W-:Y:S01]  /*0280*/  IMAD.MOV.U32 R19, RZ, RZ, 0x3f800000 ;  /* 0x3f800000ff137424 */ /* 0x000fe200078e00ff */
[----:B------:R-:W-:Y:S01]  /*0290*/  STL.128 [R1+0x40], R12 ;  /* 0x0000400c01007387 */ /* 0x000fe20000100c00 */
[----:B------:R-:W-:Y:S02]  /*02a0*/  IMAD.MOV.U32 R31, RZ, RZ, 0x42100000 ;  /* 0x42100000ff1f7424 */ /* 0x000fe400078e00ff */
[----:B------:R-:W-:Y:S01]  /*02b0*/  IMAD.MOV.U32 R29, RZ, RZ, 0x41400000 ;  /* 0x41400000ff1d7424 */ /* 0x000fe200078e00ff */
[----:B------:R-:W-:Y:S01]  /*02c0*/  STL.128 [R1+0x50], R16 ;  /* 0x0000501001007387 */ /* 0x000fe20000100c00 */
[----:B------:R-:W-:Y:S01]  /*02d0*/  IMAD.MOV.U32 R30, RZ, RZ, 0x41c00000 ;  /* 0x41c00000ff1e7424 */ /* 0x000fe200078e00ff */
[----:B-1----:R-:W-:Y:S01]  /*02e0*/  UISETP.GE.AND UP0, UPT, UR4, 0x2, UPT ;  /* 0x000000020400788c */ /* 0x002fe2000bf06270 */
[----:B------:R-:W-:-:S02]  /*02f0*/  IMAD.MOV.U32 R20, RZ, RZ, 0x42400000 ;  /* 0x42400000ff147424 */ /* 0x000fc400078e00ff */
[----:B------:R-:W-:Y:S01]  /*0300*/  IMAD.MOV.U32 R22, RZ, RZ, 0x42900000 ;  /* 0x42900000ff167424 */ /* 0x000fe200078e00ff */
[----:B------:R-:W-:Y:S01]  /*0310*/  STL.128 [R1+0x60], R28 ;  /* 0x0000601c01007387 */ /* 0x000fe20000100c00 */
[----:B------:R-:W-:Y:S02]  /*0320*/  IMAD.MOV.U32 R23, RZ, RZ, 0x42a80000 ;  /* 0x42a80000ff177424 */ /* 0x000fe400078e00ff */
[----:B------:R-:W-:Y:S02]  /*0330*/  IMAD.MOV.U32 R8, RZ, RZ, 0x42580000 ;  /* 0x42580000ff087424 */ /* 0x000fe400078e00ff */
[----:B------:R-:W-:Y:S01]  /*0340*/  IMAD.MOV.U32 R10, RZ, RZ, 0x429c0000 ;  /* 0x429c0000ff0a7424 */ /* 0x000fe200078e00ff */
[----:B------:R-:W-:Y:S01]  /*0350*/  STL.128 [R1+0x70], R20 ;  /* 0x0000701401007387 */ /* 0x000fe20000100c00 */
[----:B------:R-:W-:Y:S02]  /*0360*/  IMAD.MOV.U32 R11, RZ, RZ, 0x42b40000 ;  /* 0x42b40000ff0b7424 */ /* 0x000fe400078e00ff */
[----:B------:R-:W-:-:S02]  /*0370*/  IMAD.MOV.U32 R4, RZ, RZ, 0x40c00000 ;  /* 0x40c00000ff047424 */ /* 0x000fc400078e00ff */
[----:B------:R-:W-:Y:S01]  /*0380*/  IMAD.MOV.U32 R6, RZ, RZ, 0x41f00000 ;  /* 0x41f00000ff067424 */ /* 0x000fe200078e00ff */
[----:B------:R-:W-:Y:S01]  /*0390*/  STL.128 [R1+0x30], R8 ;  /* 0x0000300801007387 */ /* 0x000fe20000100c00 */
[----:B------:R-:W-:-:S03]  /*03a0*/  IMAD.MOV.U32 R7, RZ, RZ, 0x42280000 ;  /* 0x42280000ff077424 */ /* 0x000fc600078e00ff */
[----:B------:R-:W-:Y:S04]  /*03b0*/  STL [R1+0x80], R11 ;  /* 0x0000800b01007387 */ /* 0x000fe80000100800 */
[----:B------:R1:W-:Y:S02]  /*03c0*/  STL.128 [R1+0x20], R4 ;  /* 0x0000200401007387 */ /* 0x0003e40000100c00 */
[----:B-1----:R-:W-:-:S04]  /*03d0*/  IMAD.MOV.U32 R5, RZ, RZ, 0x399fb50f ;  /* 0x399fb50fff057424 */ /* 0x002fc800078e00ff */
[----:B------:R-:W-:-:S04]  /*03e0*/  FFMA R0, R5, -R0, 0.0083327032625675201416 ;  /* 0x3c0885e405007423 */ /* 0x000fc80000000800 */
[----:B------:R-:W-:Y:S01]  /*03f0*/  FFMA R3, R0, R5, -0.16666662693023681641 ;  /* 0xbe2aaaa800037423 */ /* 0x000fe20000000005 */
[----:B------:R-:W-:-:S04]  /*0400*/  FFMA R0, R5, 0.017453292384743690491, RZ ;  /* 0x3c8efa3505007823 */ /* 0x000fc800000000ff */
[----:B------:R-:W-:Y:S01]  /*0410*/  FFMA R0, R0, R3, 0.017453292384743690491 ;  /* 0x3c8efa3500007423 */ /* 0x000fe20000000003 */
[----:B0-----:R-:W-:-:S04]  /*0420*/  IMAD.WIDE R2, R34, 0x4, R24 ;  /* 0x0000000422027825 */ /* 0x001fc800078e0218 */
[----:B------:R-:W-:Y:S01]  /*0430*/  FMUL R0, R0, 0.15915495157241821289 ;  /* 0x3e22f98400007820 */ /* 0x000fe20000400000 */
[----:B------:R-:W-:Y:S06]  /*0440*/  BRA.U !UP0, `(.L_x_0) ;  /* 0x0000001d08f87547 */ /* 0x000fec000b800000 */
[----:B------:R-:W-:Y:S01]  /*0450*/  I2FP.F32.U32 R30, UR6 ;  /* 0x00000006001e7c45 */ /* 0x000fe20008201000 */
[----:B------:R-:W-:Y:S01]  /*0460*/  IMAD.MOV.U32 R32, RZ, RZ, RZ ;  /* 0x000000ffff207224 */ /* 0x000fe200078e00ff */
[----:B------:R-:W-:Y:S01]  /*0470*/  I2FP.F32.S32 R29, UR7 ;  /* 0x00000007001d7c45 */ /* 0x000fe20008201400 */
[----:B------:R-:W-:Y:S01]  /*0480*/  IMAD.MOV.U32 R31, RZ, RZ, RZ ;  /* 0x000000ffff1f7224 */ /* 0x000fe200078e00ff */
[----:B------:R-:W-:Y:S01]  /*0490*/  I2FP.F32.U32 R37, R37 ;  /* 0x0000002500257245 */ /* 0x000fe20000201000 */
[----:B------:R-:W-:Y:S01]  /*04a0*/  FADD R30, R30, -1 ;  /* 0xbf8000001e1e7421 */ /* 0x000fe20000000000 */
[----:B------:R-:W-:Y:S01]  /*04b0*/  I2FP.F32.S32 R35, R26 ;  /* 0x0000001a00237245 */ /* 0x000fe20000201400 */
[----:B------:R-:W-:Y:S01]  /*04c0*/  FADD R29, R29, -1 ;  /* 0xbf8000001d1d7421 */ /* 0x000fe20000000000 */
[----:B------:R-:W-:-:S07]  /*04d0*/  I2FP.F32.S32 R33, UR4 ;  /* 0x0000000400217c45 */ /* 0x000fce0008201400 */
.L_x_36:
[----:B------:R-:W-:-:S05]  /*04e0*/  IMAD R8, R32, 0x4, R1 ;  /* 0x0000000420087824 */ /* 0x000fca00078e0201 */
[----:B------:R-:W2:Y:S01]  /*04f0*/  LDL R6, [R8+0x40] ;  /* 0x0000400008067983 */ /* 0x000ea20000100800 */
[----:B------:R-:W-:Y:S01]  /*0500*/  BSSY.RECONVERGENT B0, `(.L_x_1) ;  /* 0x00001ee000007945 */ /* 0x000fe20003800200 */
[----:B--2---:R-:W0:Y:S02]  /*0510*/  F2I.TRUNC.NTZ R28, R6 ;  /* 0x00000006001c7305 */ /* 0x004e24000020f100 */
[----:B0-----:R-:W-:-:S13]  /*0520*/  ISETP.GT.AND P0, PT, R28, RZ, PT ;  /* 0x000000ff1c00720c */ /* 0x001fda0003f04270 */
[----:B------:R-:W-:Y:S05]  /*0530*/  @!P0 BRA `(.L_x_2) ;  /* 0x0000001c00a88947 */ /* 0x000fea0003800000 */
[----:B------:R-:W5:Y:S01]  /*0540*/  LDL R8, [R8+0x20] ;  /* 0x0000200008087983 */ /* 0x000f620000100800 */
[----:B------:R-:W0:Y:S01]  /*0550*/  MUFU.RCP R27, R6 ;  /* 0x00000006001b7308 */ /* 0x000e220000001000 */
[----:B------:R-:W-:Y:S01]  /*0560*/  UMOV UR4, 0x43b40000 ;  /* 0x43b4000000047882 */ /* 0x000fe20000000000 */
[----:B------:R-:W-:Y:S01]  /*0570*/  BSSY.RECONVERGENT B1, `(.L_x_3) ;  /* 0x000000e000017945 */ /* 0x000fe20003800200 */
[----:B------:R-:W-:-:S05]  /*0580*/  MOV R7, UR4 ;  /* 0x0000000400077c02 */ /* 0x000fca0008000f00 */
[----:B------:R-:W1:Y:S01]  /*0590*/  FCHK P0, R7, R6 ;  /* 0x0000000607007302 */ /* 0x000e620000000000 */
[----:B0-----:R-:W-:-:S04]  /*05a0*/  FFMA R4, -R6, R27, 1 ;  /* 0x3f80000006047423 */ /* 0x001fc8000000011b */
[----:B------:R-:W-:-:S04]  /*05b0*/  FFMA R27, R27, R4, R27 ;  /* 0x000000041b1b7223 */ /* 0x000fc8000000001b */
[----:B------:R-:W-:-:S04]  /*05c0*/  FFMA R4, R27, 360, RZ ;  /* 0x43b400001b047823 */ /* 0x000fc800000000ff */
[----:B------:R-:W-:-:S04]  /*05d0*/  FFMA R5, -R6, R4, 360 ;  /* 0x43b4000006057423 */ /* 0x000fc80000000104 */
[----:B------:R-:W-:Y:S01]  /*05e0*/  FFMA R27, R27, R5, R4 ;  /* 0x000000051b1b7223 */ /* 0x000fe20000000004 */
[----:B-1----:R-:W-:Y:S06]  /*05f0*/  @!P0 BRA `(.L_x_4) ;  /* 0x0000000000148947 */ /* 0x002fec0003800000 */
[----:B------:R-:W-:Y:S01]  /*0600*/  IMAD.MOV.U32 R5, RZ, RZ, R6 ;  /* 0x000000ffff057224 */ /* 0x000fe200078e0006 */
[----:B------:R-:W-:Y:S01]  /*0610*/  MOV R36, 0x640 ;  /* 0x0000064000247802 */ /* 0x000fe20000000f00 */
[----:B------:R-:W-:-:S07]  /*0620*/  IMAD.MOV.U32 R4, RZ, RZ, 0x43b40000 ;  /* 0x43b40000ff047424 */ /* 0x000fce00078e00ff */
[----:B-----5:R-:W-:Y:S05]  /*0630*/  CALL.REL.NOINC `($__internal_0_$__cuda_sm3x_div_rn_noftz_f32_slowpath) ;  /* 0x0000005400407944 */ /* 0x020fea0003c00000 */
[----:B------:R-:W-:-:S07]  /*0640*/  IMAD.MOV.U32 R27, RZ, RZ, R4 ;  /* 0x000000ffff1b7224 */ /* 0x000fce00078e0004 */
.L_x_4:
[----:B------:R-:W-:Y:S05]  /*0650*/  BSYNC.RECONVERGENT B1 ;  /* 0x0000000000017941 */ /* 0x000fea0003800200 */
.L_x_3:
[----:B------:R-:W-:Y:S02]  /*0660*/  HFMA2 R6, -RZ, RZ, 0.9638671875, 0.00022518634796142578125 ;  /* 0x3bb60b61ff067431 */ /* 0x000fe400000001ff */
[----:B-----5:R-:W-:Y:S01]  /*0670*/  FMUL R4, R8, 3.1415925025939941406 ;  /* 0x40490fda08047820 */ /* 0x020fe20000400000 */
[----:B------:R-:W-:Y:S01]  /*0680*/  IMAD.MOV.U32 R5, RZ, RZ, 0x43340000 ;  /* 0x43340000ff057424 */ /* 0x000fe200078e00ff */
[----:B------:R-:W-:Y:S02]  /*0690*/  BSSY.RECONVERGENT B1, `(.L_x_5) ;  /* 0x000000c000017945 */ /* 0x000fe40003800200 */
[----:B------:R-:W0:Y:S01]  /*06a0*/  FCHK P0, R4, 180 ;  /* 0x4334000004007902 */ /* 0x000e220000000000 */
[----:B------:R-:W-:-:S04]  /*06b0*/  FFMA R5, R6, -R5, 1 ;  /* 0x3f80000006057423 */ /* 0x000fc80000000805 */
[----:B------:R-:W-:-:S04]  /*06c0*/  FFMA R5, R5, R6, 0.0055555556900799274445 ;  /* 0x3bb60b6105057423 */ /* 0x000fc80000000006 */
[----:B------:R-:W-:-:S04]  /*06d0*/  FFMA R25, R4, R5, RZ ;  /* 0x0000000504197223 */ /* 0x000fc800000000ff */
[----:B------:R-:W-:-:S04]  /*06e0*/  FFMA R6, R25, -180, R4 ;  /* 0xc334000019067823 */ /* 0x000fc80000000004 */
[----:B------:R-:W-:Y:S01]  /*06f0*/  FFMA R25, R5, R6, R25 ;  /* 0x0000000605197223 */ /* 0x000fe20000000019 */
[----:B0-----:R-:W-:Y:S06]  /*0700*/  @!P0 BRA `(.L_x_6) ;  /* 0x0000000000108947 */ /* 0x001fec0003800000 */
[----:B------:R-:W-:Y:S01]  /*0710*/  IMAD.MOV.U32 R5, RZ, RZ, 0x43340000 ;  /* 0x43340000ff057424 */ /* 0x000fe200078e00ff */
[----:B------:R-:W-:-:S07]  /*0720*/  MOV R36, 0x740 ;  /* 0x0000074000247802 */ /* 0x000fce0000000f00 */
[----:B------:R-:W-:Y:S05]  /*0730*/  CALL.REL.NOINC `($__internal_0_$__cuda_sm3x_div_rn_noftz_f32_slowpath) ;  /* 0x0000005400007944 */ /* 0x000fea0003c00000 */
[----:B------:R-:W-:-:S07]  /*0740*/  IMAD.MOV.U32 R25, RZ, RZ, R4 ;  /* 0x000000ffff197224 */ /* 0x000fce00078e0004 */
.L_x_6:
[----:B------:R-:W-:Y:S05]  /*0750*/  BSYNC.RECONVERGENT B1 ;  /* 0x0000000000017941 */ /* 0x000fea0003800200 */
.L_x_5:
[----:B------:R-:W-:Y:S01]  /*0760*/  LEA R5, R32, R1, 0x2 ;  /* 0x0000000120057211 */ /* 0x000fe200078e10ff */
[----:B------:R-:W5:Y:S04]  /*0770*/  LDG.E R26, desc[UR8][R2.64] ;  /* 0x00000008021a7981 */ /* 0x000f68000c1e1900 */
[----:B------:R-:W2:Y:S04]  /*0780*/  LDL R24, [R5+0x60] ;  /* 0x0000600005187983 */ /* 0x000ea80000100800 */
[----:B------:R0:W3:Y:S01]  /*0790*/  LDL R23, [R5+0x64] ;  /* 0x0000640005177983 */ /* 0x0000e20000100800 */
[----:B------:R-:W-:-:S06]  /*07a0*/  FMUL R4, R25, 0.63661974668502807617 ;  /* 0x3f22f98319047820 */ /* 0x000fcc0000400000 */
[----:B------:R-:W1:Y:S01]  /*07b0*/  F2I.NTZ R4, R4 ;  /* 0x0000000400047305 */ /* 0x000e620000203100 */
[----:B------:R-:W-:Y:S01]  /*07c0*/  FMUL R10, R27, 3.1415925025939941406 ;  /* 0x40490fda1b0a7820 */ /* 0x000fe20000400000 */
[----:B------:R-:W-:Y:S02]  /*07d0*/  IMAD.MOV.U32 R22, RZ, RZ, 0x3bb60b61 ;  /* 0x3bb60b61ff167424 */ /* 0x000fe400078e00ff */
[----:B------:R-:W-:-:S04]  /*07e0*/  IMAD.MOV.U32 R7, RZ, RZ, 0x43340000 ;  /* 0x43340000ff077424 */ /* 0x000fc800078e00ff */
[----:B------:R-:W4:Y:S01]  /*07f0*/  FCHK P0, R10, 180 ;  /* 0x433400000a007902 */ /* 0x000f220000000000 */
[----:B------:R-:W-:Y:S01]  /*0800*/  FFMA R7, R22, -R7, 1 ;  /* 0x3f80000016077423 */ /* 0x000fe20000000807 */
[----:B------:R-:W-:-:S03]  /*0810*/  FSETP.GE.AND P2, PT, |R25|, 105615, PT ;  /* 0x47ce47801900780b */ /* 0x000fc60003f46200 */
[----:B------:R-:W-:Y:S01]  /*0820*/  FFMA R22, R7, R22, 0.0055555556900799274445 ;  /* 0x3bb60b6107167423 */ /* 0x000fe20000000016 */
[----:B-1----:R-:W-:-:S03]  /*0830*/  I2FP.F32.S32 R6, R4 ;  /* 0x0000000400067245 */ /* 0x002fc60000201400 */
[----:B------:R-:W-:Y:S02]  /*0840*/  FFMA R7, R22, R10, RZ ;  /* 0x0000000a16077223 */ /* 0x000fe400000000ff */
[C-C-:B0-----:R-:W-:Y:S01]  /*0850*/  FFMA R5, R6.reuse, -1.5707962512969970703, R25.reuse ;  /* 0xbfc90fda06057823 */ /* 0x141fe20000000019 */
[----:B------:R-:W-:Y:S02]  /*0860*/  IMAD.SHL.U32 R20, R25, 0x100, RZ ;  /* 0x0000010019147824 */ /* 0x000fe400078e00ff */
[----:B------:R-:W-:Y:S01]  /*0870*/  FFMA R8, R7, -180, R10 ;  /* 0xc334000007087823 */ /* 0x000fe2000000000a */
[----:B------:R-:W-:Y:S01]  /*0880*/  SHF.R.U32.HI R19, RZ, 0x17, R25 ;  /* 0x00000017ff137819 */ /* 0x000fe20000011619 */
[----:B------:R-:W-:Y:S01]  /*0890*/  FFMA R5, R6, -7.5497894158615963534e-08, R5 ;  /* 0xb3a2216806057823 */ /* 0x000fe20000000005 */
[----:B------:R-:W-:Y:S01]  /*08a0*/  BSSY.RECONVERGENT B1, `(.L_x_7) ;  /* 0x0000010000017945 */ /* 0x000fe20003800200 */
[----:B------:R-:W-:Y:S01]  /*08b0*/  FSETP.EQ.OR P1, PT, |R25|, +INF , !P2 ;  /* 0x7f8000001900780b */ /* 0x000fe20005722600 */
[----:B------:R-:W-:Y:S01]  /*08c0*/  FFMA R22, R22, R8, R7 ;  /* 0x0000000816167223 */ /* 0x000fe20000000007 */
[----:B------:R-:W-:Y:S01]  /*08d0*/  FFMA R21, R6, -5.3903029534742383927e-15, R5 ;  /* 0xa7c234c506157823 */ /* 0x000fe20000000005 */
[----:B------:R-:W-:Y:S01]  /*08e0*/  LOP3.LUT R20, R20, 0x80000000, RZ, 0xfc, !PT ;  /* 0x8000000014147812 */ /* 0x000fe200078efcff */
[----:B------:R-:W-:Y:S01]  /*08f0*/  @P2 FMUL R21, RZ, R25 ;  /* 0x00000019ff152220 */ /* 0x000fe20000400000 */
[----:B------:R-:W-:-:S02]  /*0900*/  LOP3.LUT R19, R19, 0x1f, RZ, 0xc0, !PT ;  /* 0x0000001f13137812 */ /* 0x000fc400078ec0ff */
[----:B------:R-:W-:Y:S01]  /*0910*/  SEL R18, R4, RZ, !P2 ;  /* 0x000000ff04127207 */ /* 0x000fe20005000000 */
[----:B--2---:R-:W0:Y:S08]  /*0920*/  F2I.TRUNC.NTZ R24, R24 ;  /* 0x0000001800187305 */ /* 0x004e30000020f100 */
[----:B---3--:R-:W1:Y:S01]  /*0930*/  F2I.TRUNC.NTZ R23, R23 ;  /* 0x0000001700177305 */ /* 0x008e62000020f100 */
[----:B----4-:R-:W-:Y:S05]  /*0940*/  @!P0 BRA `(.L_x_8) ;  /* 0x0000000000148947 */ /* 0x010fea0003800000 */
[----:B------:R-:W-:Y:S01]  /*0950*/  MOV R4, R10 ;  /* 0x0000000a00047202 */ /* 0x000fe20000000f00 */
[----:B------:R-:W-:Y:S01]  /*0960*/  IMAD.MOV.U32 R5, RZ, RZ, 0x43340000 ;  /* 0x43340000ff057424 */ /* 0x000fe200078e00ff */
[----:B------:R-:W-:-:S07]  /*0970*/  MOV R36, 0x990 ;  /* 0x0000099000247802 */ /* 0x000fce0000000f00 */
[----:B01---5:R-:W-:Y:S05]  /*0980*/  CALL.REL.NOINC `($__internal_0_$__cuda_sm3x_div_rn_noftz_f32_slowpath) ;  /* 0x00000050006c7944 */ /* 0x023fea0003c00000 */
[----:B------:R-:W-:-:S07]  /*0990*/  IMAD.MOV.U32 R22, RZ, RZ, R4 ;  /* 0x000000ffff167224 */ /* 0x000fce00078e0004 */
.L_x_8:
[----:B------:R-:W-:Y:S05]  /*09a0*/  BSYNC.RECONVERGENT B1 ;  /* 0x0000000000017941 */ /* 0x000fea0003800200 */
.L_x_7:
[----:B------:R-:W-:-:S07]  /*09b0*/  IMAD.MOV.U32 R17, RZ, RZ, RZ ;  /* 0x000000ffff117224 */ /* 0x000fce00078e00ff */
.L_x_34:
[----:B------:R-:W-:Y:S01]  /*09c0*/  I2FP.F32.U32 R4, R17 ;  /* 0x0000001100047245 */ /* 0x000fe20000201000 */
[----:B------:R-:W-:Y:S02]  /*09d0*/  HFMA2 R5, -RZ, RZ, 3.939453125, 0 ;  /* 0x43e10000ff057431 */ /* 0x000fe400000001ff */
[----:B------:R-:W-:Y:S01]  /*09e0*/  IMAD.MOV.U32 R16, RZ, RZ, 0x3bb60b61 ;  /* 0x3bb60b61ff107424 */ /* 0x000fe200078e00ff */
[----:B------:R-:W-:Y:S01]  /*09f0*/  BSSY.RECONVERGENT B1, `(.L_x_9) ;  /* 0x0000017000017945 */ /* 0x000fe20003800200 */
[----:B------:R-:W-:Y:S02]  /*0a00*/  IMAD.MOV.U32 R7, RZ, RZ, 0x43340000 ;  /* 0x43340000ff077424 */ /* 0x000fe400078e00ff */
[----:B------:R-:W-:Y:S01]  /*0a10*/  FMUL R4, R4, R27 ;  /* 0x0000001b04047220 */ /* 0x000fe20000400000 */
[----:B------:R-:W-:Y:S02]  /*0a20*/  VIADD R17, R17, 0x1 ;  /* 0x0000000111117836 */ /* 0x000fe40000000000 */
[----:B------:R-:W-:-:S02]  /*0a30*/  FFMA R7, R16, -R7, 1 ;  /* 0x3f80000010077423 */ /* 0x000fc40000000807 */
[C---:B------:R-:W-:Y:S02]  /*0a40*/  FSETP.GT.AND P0, PT, R4.reuse, RZ, PT ;  /* 0x000000ff0400720b */ /* 0x040fe40003f04000 */
[----:B------:R-:W-:Y:S01]  /*0a50*/  FSETP.GEU.AND P2, PT, R4, 90, PT ;  /* 0x42b400000400780b */ /* 0x000fe20003f4e000 */
[----:B------:R-:W-:Y:S01]  /*0a60*/  FFMA R16, R7, R16, 0.0055555556900799274445 ;  /* 0x3bb60b6107107423 */ /* 0x000fe20000000010 */
[----:B------:R-:W-:-:S04]  /*0a70*/  FSEL R5, R5, 90, !P0 ;  /* 0x42b4000005057808 */ /* 0x000fc80004000000 */
[----:B------:R-:W-:Y:S02]  /*0a80*/  FSEL R5, R5, 450, !P2 ;  /* 0x43e1000005057808 */ /* 0x000fe40005000000 */
[----:B------:R-:W-:-:S03]  /*0a90*/  ISETP.NE.AND P2, PT, R17, R28, PT ;  /* 0x0000001c1100720c */ /* 0x000fc60003f45270 */
[----:B------:R-:W-:-:S04]  /*0aa0*/  FADD R5, -R4, R5 ;  /* 0x0000000504057221 */ /* 0x000fc80000000100 */
[----:B------:R-:W-:-:S04]  /*0ab0*/  FMUL R6, R5, 3.1415925025939941406 ;  /* 0x40490fda05067820 */ /* 0x000fc80000400000 */
[----:B------:R-:W2:Y:S01]  /*0ac0*/  FCHK P0, R6, 180 ;  /* 0x4334000006007902 */ /* 0x000ea20000000000 */
[----:B------:R-:W-:-:S04]  /*0ad0*/  FFMA R5, R16, R6, RZ ;  /* 0x0000000610057223 */ /* 0x000fc800000000ff */
[----:B------:R-:W-:-:S04]  /*0ae0*/  FFMA R4, R5, -180, R6 ;  /* 0xc334000005047823 */ /* 0x000fc80000000006 */
[----:B------:R-:W-:Y:S01]  /*0af0*/  FFMA R16, R16, R4, R5 ;  /* 0x0000000410107223 */ /* 0x000fe20000000005 */
[----:B--2---:R-:W-:Y:S06]  /*0b00*/  @!P0 BRA `(.L_x_10) ;  /* 0x0000000000148947 */ /* 0x004fec0003800000 */
[----:B------:R-:W-:Y:S01]  /*0b10*/  MOV R4, R6 ;  /* 0x0000000600047202 */ /* 0x000fe20000000f00 */
[----:B------:R-:W-:Y:S01]  /*0b20*/  IMAD.MOV.U32 R5, RZ, RZ, 0x43340000 ;  /* 0x43340000ff057424 */ /* 0x000fe200078e00ff */
[----:B------:R-:W-:-:S07]  /*0b30*/  MOV R36, 0xb50 ;  /* 0x00000b5000247802 */ /* 0x000fce0000000f00 */
[----:B01---5:R-:W-:Y:S05]  /*0b40*/  CALL.REL.NOINC `($__internal_0_$__cuda_sm3x_div_rn_noftz_f32_slowpath) ;  /* 0x0000004c00fc7944 */ /* 0x023fea0003c00000 */
[----:B------:R-:W-:-:S07]  /*0b50*/  IMAD.MOV.U32 R16, RZ, RZ, R4 ;  /* 0x000000ffff107224 */ /* 0x000fce00078e0004 */
.L_x_10:
[----:B------:R-:W-:Y:S05]  /*0b60*/  BSYNC.RECONVERGENT B1 ;  /* 0x0000000000017941 */ /* 0x000fea0003800200 */
.L_x_9:
[C---:B------:R-:W-:Y:S01]  /*0b70*/  FMUL R4, R16.reuse, 0.63661974668502807617 ;  /* 0x3f22f98310047820 */ /* 0x040fe20000400000 */
[----:B------:R-:W-:Y:S01]  /*0b80*/  SHF.R.U32.HI R12, RZ, 0x17, R16 ;  /* 0x00000017ff0c7819 */ /* 0x000fe20000011610 */
[----:B------:R-:W-:Y:S01]  /*0b90*/  BSSY.RECONVERGENT B1, `(.L_x_11) ;  /* 0x0000113000017945 */ /* 0x000fe20003800200 */
[----:B------:R-:W-:Y:S01]  /*0ba0*/  FSETP.GE.AND P0, PT, |R16|, 105615, PT ;  /* 0x47ce47801000780b */ /* 0x000fe20003f06200 */
[----:B------:R2:W3:Y:S01]  /*0bb0*/  F2I.NTZ R10, R4 ;  /* 0x00000004000a7305 */ /* 0x0004e20000203100 */
[----:B------:R-:W-:Y:S01]  /*0bc0*/  LOP3.LUT R5, R12, 0xe0, RZ, 0xc0, !PT ;  /* 0x000000e00c057812 */ /* 0x000fe200078ec0ff */
[----:B------:R-:W-:Y:S01]  /*0bd0*/  IMAD.MOV.U32 R14, RZ, RZ, 0x3f800000 ;  /* 0x3f800000ff0e7424 */ /* 0x000fe200078e00ff */
[C---:B------:R-:W-:Y:S01]  /*0be0*/  SHF.L.U32 R11, R16.reuse, 0x8, RZ ;  /* 0x00000008100b7819 */ /* 0x040fe200000006ff */
[----:B-----5:R-:W-:Y:S01]  /*0bf0*/  IMAD.MOV.U32 R13, RZ, RZ, R26 ;  /* 0x000000ffff0d7224 */ /* 0x020fe200078e001a */
[----:B------:R-:W-:Y:S01]  /*0c00*/  FSETP.EQ.OR P3, PT, |R16|, +INF , !P0 ;  /* 0x7f8000001000780b */ /* 0x000fe20004762600 */
[----:B------:R-:W-:Y:S01]  /*0c10*/  VIADD R5, R5, 0xffffff80 ;  /* 0xffffff8005057836 */ /* 0x000fe20000000000 */
[----:B------:R-:W-:-:S02]  /*0c20*/  LOP3.LUT R12, R12, 0x1f, RZ, 0xc0, !PT ;  /* 0x0000001f0c0c7812 */ /* 0x000fc400078ec0ff */
[----:B------:R-:W-:Y:S02]  /*0c30*/  LOP3.LUT R11, R11, 0x80000000, RZ, 0xfc, !PT ;  /* 0x800000000b0b7812 */ /* 0x000fe400078efcff */
[----:B--2---:R-:W-:Y:S02]  /*0c40*/  SHF.R.U32.HI R4, RZ, 0x5, R5 ;  /* 0x00000005ff047819 */ /* 0x004fe40000011605 */
[----:B---3--:R-:W-:-:S03]  /*0c50*/  I2FP.F32.S32 R15, R10 ;  /* 0x0000000a000f7245 */ /* 0x008fc60000201400 */
[----:B------:R-:W-:Y:S01]  /*0c60*/  IMAD R9, R4, -0x4, R1 ;  /* 0xfffffffc04097824 */ /* 0x000fe200078e0201 */
[----:B------:R-:W-:Y:S01]  /*0c70*/  SEL R10, R10, RZ, !P0 ;  /* 0x000000ff0a0a7207 */ /* 0x000fe20004000000 */
[----:B------:R-:W-:-:S04]  /*0c80*/  FFMA R6, R15, -1.5707962512969970703, R16 ;  /* 0xbfc90fda0f067823 */ /* 0x000fc80000000010 */
[----:B------:R-:W-:-:S04]  /*0c90*/  FFMA R6, R15, -7.5497894158615963534e-08, R6 ;  /* 0xb3a221680f067823 */ /* 0x000fc80000000006 */
[----:B------:R-:W-:Y:S01]  /*0ca0*/  FFMA R15, R15, -5.3903029534742383927e-15, R6 ;  /* 0xa7c234c50f0f7823 */ /* 0x000fe20000000006 */
[----:B------:R-:W-:-:S07]  /*0cb0*/  @P0 FMUL R15, RZ, R16 ;  /* 0x00000010ff0f0220 */ /* 0x000fce0000400000 */
.L_x_24:
[----:B------:R-:W-:Y:S01]  /*0cc0*/  BSSY.RECONVERGENT B2, `(.L_x_12) ;  /* 0x000002e000027945 */ /* 0x000fe20003800200 */
[----:B------:R-:W-:Y:S01]  /*0cd0*/  IMAD.MOV.U32 R39, RZ, RZ, R10 ;  /* 0x000000ffff277224 */ /* 0x000fe200078e000a */
[----:B------:R-:W-:Y:S02]  /*0ce0*/  MOV R36, R15 ;  /* 0x0000000f00247202 */ /* 0x000fe40000000f00 */
[----:B------:R-:W-:Y:S05]  /*0cf0*/  @P3 BRA `(.L_x_13) ;  /* 0x0000000000a83947 */ /* 0x000fea0003800000 */
[----:B------:R-:W-:Y:S01]  /*0d00*/  IMAD.MOV.U32 R36, RZ, RZ, RZ ;  /* 0x000000ffff247224 */ /* 0x000fe200078e00ff */
[----:B------:R-:W2:Y:S01]  /*0d10*/  LDCU.64 UR6, c[0x4][URZ] ;  /* 0x01000000ff0677ac */ /* 0x000ea20008000a00 */
[----:B------:R-:W-:Y:S01]  /*0d20*/  IMAD.MOV.U32 R8, RZ, RZ, R1 ;  /* 0x000000ffff087224 */ /* 0x000fe200078e0001 */
[----:B------:R-:W-:Y:S01]  /*0d30*/  UMOV UR5, URZ ;  /* 0x000000ff00057c82 */ /* 0x000fe20008000000 */
[----:B------:R-:W-:-:S05]  /*0d40*/  UMOV UR4, URZ ;  /* 0x000000ff00047c82 */ /* 0x000fca0008000000 */
.L_x_14:
[----:B--2---:R-:W-:Y:S01]  /*0d50*/  IMAD.U32 R4, RZ, RZ, UR6 ;  /* 0x00000006ff047e24 */ /* 0x004fe2000f8e00ff */
[----:B------:R-:W-:-:S05]  /*0d60*/  MOV R5, UR7 ;  /* 0x0000000700057c02 */ /* 0x000fca0008000f00 */
[----:B------:R-:W2:Y:S01]  /*0d70*/  LDG.E.CONSTANT R4, desc[UR8][R4.64] ;  /* 0x0000000804047981 */ /* 0x000ea2000c1e9900 */
[----:B------:R-:W-:Y:S02]  /*0d80*/  UIADD3 UR6, UP0, UPT, UR6, 0x4, URZ ;  /* 0x0000000406067890 */ /* 0x000fe4000ff1e0ff */
[----:B------:R-:W-:Y:S02]  /*0d90*/  UIADD3 UR4, UPT, UPT, UR4, 0x1, URZ ;  /* 0x0000000104047890 */ /* 0x000fe4000fffe0ff */
[----:B------:R-:W-:Y:S02]  /*0da0*/  UIADD3.X UR7, UPT, UPT, URZ, UR7, URZ, UP0, !UPT ;  /* 0x00000007ff077290 */ /* 0x000fe400087fe4ff */
[----:B------:R-:W-:Y:S01]  /*0db0*/  UISETP.NE.AND UP0, UPT, UR4, 0x6, UPT ;  /* 0x000000060400788c */ /* 0x000fe2000bf05270 */
[----:B--2---:R-:W-:-:S03]  /*0dc0*/  IMAD.WIDE.U32 R6, R4, R11, RZ ;  /* 0x0000000b04067225 */ /* 0x004fc600078e00ff */
[----:B------:R-:W-:-:S04]  /*0dd0*/  IADD3 R39, P0, PT, R6, R36, RZ ;  /* 0x0000002406277210 */ /* 0x000fc80007f1e0ff */
[----:B------:R-:W-:Y:S01]  /*0de0*/  IADD3.X R36, PT, PT, R7, UR5, RZ, P0, !PT ;  /* 0x0000000507247c10 */ /* 0x000fe200087fe4ff */
[----:B------:R2:W-:Y:S02]  /*0df0*/  STL [R8], R39 ;  /* 0x0000002708007387 */ /* 0x0005e40000100800 */
[----:B--2---:R-:W-:Y:S01]  /*0e00*/  VIADD R8, R8, 0x4 ;  /* 0x0000000408087836 */ /* 0x004fe20000000000 */
[----:B------:R-:W-:Y:S06]  /*0e10*/  BRA.U UP0, `(.L_x_14) ;  /* 0xfffffffd00cc7547 */ /* 0x000fec000b83ffff */
[----:B------:R-:W-:Y:S01]  /*0e20*/  ISETP.NE.AND P0, PT, R12, RZ, PT ;  /* 0x000000ff0c00720c */ /* 0x000fe20003f05270 */
[----:B------:R2:W-:Y:S04]  /*0e30*/  STL [R1+0x18], R36 ;  /* 0x0000182401007387 */ /* 0x0005e80000100800 */
[----:B------:R-:W3:Y:S04]  /*0e40*/  LDL R41, [R9+0x18] ;  /* 0x0000180009297983 */ /* 0x000ee80000100800 */
[----:B------:R-:W3:Y:S04]  /*0e50*/  LDL R4, [R9+0x14] ;  /* 0x0000140009047983 */ /* 0x000ee80000100800 */
[----:B------:R-:W4:Y:S01]  /*0e60*/  @P0 LDL R5, [R9+0x10] ;  /* 0x0000100009050983 */ /* 0x000f220000100800 */
[----:B------:R-:W-:Y:S01]  /*0e70*/  UMOV UR4, 0x54442d19 ;  /* 0x54442d1900047882 */ /* 0x000fe20000000000 */
[----:B------:R-:W-:Y:S01]  /*0e80*/  UMOV UR5, 0x3bf921fb ;  /* 0x3bf921fb00057882 */ /* 0x000fe20000000000 */
[----:B---3--:R-:W-:-:S02]  /*0e90*/  @P0 SHF.L.W.U32.HI R41, R4, R12, R41 ;  /* 0x0000000c04290219 */ /* 0x008fc40000010e29 */
[----:B----4-:R-:W-:Y:S02]  /*0ea0*/  @P0 SHF.L.W.U32.HI R4, R5, R12, R4 ;  /* 0x0000000c05040219 */ /* 0x010fe40000010e04 */
[----:B------:R-:W-:Y:S02]  /*0eb0*/  ISETP.GE.AND P0, PT, R16, RZ, PT ;  /* 0x000000ff1000720c */ /* 0x000fe40003f06270 */
[C-C-:B------:R-:W-:Y:S01]  /*0ec0*/  SHF.L.W.U32.HI R39, R4.reuse, 0x2, R41.reuse ;  /* 0x0000000204277819 */ /* 0x140fe20000010e29 */
[----:B------:R-:W-:Y:S01]  /*0ed0*/  IMAD.SHL.U32 R4, R4, 0x4, RZ ;  /* 0x0000000404047824 */ /* 0x000fe200078e00ff */
[----:B------:R-:W-:Y:S02]  /*0ee0*/  SHF.R.U32.HI R8, RZ, 0x1e, R41 ;  /* 0x0000001eff087819 */ /* 0x000fe40000011629 */
[----:B------:R-:W-:Y:S02]  /*0ef0*/  SHF.R.S32.HI R5, RZ, 0x1f, R39 ;  /* 0x0000001fff057819 */ /* 0x000fe40000011427 */
[----:B--2---:R-:W-:-:S02]  /*0f00*/  LOP3.LUT R36, R39, R16, RZ, 0x3c, !PT ;  /* 0x0000001027247212 */ /* 0x004fc400078e3cff */
[C---:B------:R-:W-:Y:S02]  /*0f10*/  LOP3.LUT R4, R5.reuse, R4, RZ, 0x3c, !PT ;  /* 0x0000000405047212 */ /* 0x040fe400078e3cff */
[----:B------:R-:W-:Y:S02]  /*0f20*/  LOP3.LUT R5, R5, R39, RZ, 0x3c, !PT ;  /* 0x0000002705057212 */ /* 0x000fe400078e3cff */
[----:B------:R-:W-:Y:S02]  /*0f30*/  LEA.HI R39, R39, R8, RZ, 0x1 ;  /* 0x0000000827277211 */ /* 0x000fe400078f08ff */
[----:B------:R-:W-:Y:S02]  /*0f40*/  ISETP.GE.AND P4, PT, R36, RZ, PT ;  /* 0x000000ff2400720c */ /* 0x000fe40003f86270 */
[----:B------:R-:W2:Y:S01]  /*0f50*/  I2F.F64.S64 R4, R4 ;  /* 0x0000000400047312 */ /* 0x000ea20000301c00 */
[----:B------:R-:W-:Y:S01]  /*0f60*/  @!P0 IMAD.MOV R39, RZ, RZ, -R39 ;  /* 0x000000ffff278224 */ /* 0x000fe200078e0a27 */
[----:B--2---:R-:W-:-:S10]  /*0f70*/  DMUL R6, R4, UR4 ;  /* 0x0000000404067c28 */ /* 0x004fd40008000000 */
[----:B------:R-:W2:Y:S02]  /*0f80*/  F2F.F32.F64 R6, R6 ;  /* 0x0000000600067310 */ /* 0x000ea40000301000 */
[----:B--2---:R-:W-:-:S07]  /*0f90*/  FSEL R36, -R6, R6, !P4 ;  /* 0x0000000606247208 */ /* 0x004fce0006000100 */
.L_x_13:
[----:B------:R-:W-:Y:S05]  /*0fa0*/  BSYNC.RECONVERGENT B2 ;  /* 0x0000000000027941 */ /* 0x000fea0003800200 */
.L_x_12:
[----:B------:R-:W-:Y:S01]  /*0fb0*/  MOV R8, 0x37cbac00 ;  /* 0x37cbac0000087802 */ /* 0x000fe20000000f00 */
[----:B------:R-:W-:Y:S01]  /*0fc0*/  FMUL R5, R36, R36 ;  /* 0x0000002424057220 */ /* 0x000fe20000400000 */
[C---:B------:R-:W-:Y:S01]  /*0fd0*/  LOP3.LUT R6, R39.reuse, 0x1, RZ, 0xc0, !PT ;  /* 0x0000000127067812 */ /* 0x040fe200078ec0ff */
[----:B------:R-:W-:Y:S02]  /*0fe0*/  VIADD R7, R39, 0x1 ;  /* 0x0000000127077836 */ /* 0x000fe40000000000 */
[----:B------:R-:W-:Y:S02]  /*0ff0*/  HFMA2 R39, -RZ, RZ, 1.541015625, -0.052001953125 ;  /* 0x3e2aaaa8ff277431 */ /* 0x000fe400000001ff */
[----:B------:R-:W-:Y:S01]  /*1000*/  FFMA R4, R5, R8, -0.0013887860113754868507 ;  /* 0xbab607ed05047423 */ /* 0x000fe20000000008 */
[----:B------:R-:W-:Y:S01]  /*1010*/  IMAD.MOV.U32 R38, RZ, RZ, 0x3c0885e4 ;  /* 0x3c0885e4ff267424 */ /* 0x000fe200078e00ff */
[----:B------:R-:W-:Y:S01]  /*1020*/  ISETP.NE.U32.AND P0, PT, R6, 0x1, PT ;  /* 0x000000010600780c */ /* 0x000fe20003f05070 */
[----:B------:R-:W-:Y:S01]  /*1030*/  BSSY.RECONVERGENT B2, `(.L_x_15) ;  /* 0x0000039000027945 */ /* 0x000fe20003800200 */
[----:B------:R-:W-:Y:S01]  /*1040*/  LOP3.LUT P4, RZ, R7, 0x2, RZ, 0xc0, !PT ;  /* 0x0000000207ff7812 */ /* 0x000fe2000788c0ff */
[----:B------:R-:W-:Y:S01]  /*1050*/  IMAD.MOV.U32 R43, RZ, RZ, R10 ;  /* 0x000000ffff2b7224 */ /* 0x000fe200078e000a */
[----:B------:R-:W-:Y:S01]  /*1060*/  FSEL R4, R4, -0.00019574658654164522886, P0 ;  /* 0xb94d415304047808 */ /* 0x000fe20000000000 */
[----:B------:R-:W-:Y:S01]  /*1070*/  IMAD.MOV.U32 R40, RZ, RZ, R15 ;  /* 0x000000ffff287224 */ /* 0x000fe200078e000f */
[----:B------:R-:W-:-:S02]  /*1080*/  FSEL R6, R38, 0.041666727513074874878, !P0 ;  /* 0x3d2aaabb26067808 */ /* 0x000fc40004000000 */
[----:B------:R-:W-:-:S03]  /*1090*/  FSEL R7, -R39, -0.4999999701976776123, !P0 ;  /* 0xbeffffff27077808 */ /* 0x000fc60004000100 */
[----:B------:R-:W-:Y:S01]  /*10a0*/  FFMA R6, R5, R4, R6 ;  /* 0x0000000405067223 */ /* 0x000fe20000000006 */
[----:B------:R-:W-:-:S03]  /*10b0*/  FSEL R4, R36, 1, !P0 ;  /* 0x3f80000024047808 */ /* 0x000fc60004000000 */
[C---:B------:R-:W-:Y:S02]  /*10c0*/  FFMA R6, R5.reuse, R6, R7 ;  /* 0x0000000605067223 */ /* 0x040fe40000000007 */
[----:B------:R-:W-:-:S04]  /*10d0*/  FFMA R5, R5, R4, RZ ;  /* 0x0000000405057223 */ /* 0x000fc800000000ff */
[----:B------:R-:W-:-:S04]  /*10e0*/  FFMA R4, R5, R6, R4 ;  /* 0x0000000605047223 */ /* 0x000fc80000000004 */
[----:B------:R-:W-:-:S04]  /*10f0*/  @P4 FADD R4, RZ, -R4 ;  /* 0x80000004ff044221 */ /* 0x000fc80000000000 */
[----:B------:R-:W-:Y:S01]  /*1100*/  FFMA R36, R4, R14, R35 ;  /* 0x0000000e04247223 */ /* 0x000fe20000000023 */
[----:B------:R-:W-:Y:S06]  /*1110*/  @P3 BRA `(.L_x_16) ;  /* 0x0000000000a83947 */ /* 0x000fec0003800000 */
[----:B------:R-:W-:Y:S01]  /*1120*/  CS2R R40, SRZ ;  /* 0x0000000000287805 */ /* 0x000fe2000001ff00 */
[----:B------:R-:W-:-:S06]  /*1130*/  UMOV UR4, URZ ;  /* 0x000000ff00047c82 */ /* 0x000fcc0008000000 */
.L_x_17:
[----:B------:R-:W2:Y:S02]  /*1140*/  LDC.64 R4, c[0x4][RZ] ;  /* 0x01000000ff047b82 */ /* 0x000ea40000000a00 */
[----:B--2---:R-:W-:-:S05]  /*1150*/  IMAD.WIDE.U32 R6, R41, 0x4, R4 ;  /* 0x0000000429067825 */ /* 0x004fca00078e0004 */
[----:B------:R-:W2:Y:S02]  /*1160*/  LDG.E.CONSTANT R4, desc[UR8][R6.64] ;  /* 0x0000000806047981 */ /* 0x000ea4000c1e9900 */
[----:B--2---:R-:W-:-:S03]  /*1170*/  IMAD.WIDE.U32 R4, R4, R11, RZ ;  /* 0x0000000b04047225 */ /* 0x004fc600078e00ff */
[----:B------:R-:W-:Y:S02]  /*1180*/  IADD3 R43, P4, PT, R4, R40, RZ ;  /* 0x00000028042b7210 */ /* 0x000fe40007f9e0ff */
[C---:B------:R-:W-:Y:S01]  /*1190*/  LEA R4, R41.reuse, R1, 0x2 ;  /* 0x0000000129047211 */ /* 0x040fe200078e10ff */
[----:B------:R-:W-:Y:S01]  /*11a0*/  VIADD R41, R41, 0x1 ;  /* 0x0000000129297836 */ /* 0x000fe20000000000 */
[----:B------:R-:W-:-:S03]  /*11b0*/  IADD3.X R40, PT, PT, R5, UR4, RZ, P4, !PT ;  /* 0x0000000405287c10 */ /* 0x000fc6000a7fe4ff */
[----:B------:R2:W-:Y:S01]  /*11c0*/  STL [R4], R43 ;  /* 0x0000002b04007387 */ /* 0x0005e20000100800 */
[----:B------:R-:W-:-:S13]  /*11d0*/  ISETP.NE.AND P0, PT, R41, 0x6, PT ;  /* 0x000000062900780c */ /* 0x000fda0003f05270 */
[----:B--2---:R-:W-:Y:S05]  /*11e0*/  @P0 BRA `(.L_x_17) ;  /* 0xfffffffc00d40947 */ /* 0x004fea000383ffff */
[----:B------:R-:W-:Y:S01]  /*11f0*/  SHF.R.U32.HI R4, RZ, 0x17, R16 ;  /* 0x00000017ff047819 */ /* 0x000fe20000011610 */
[----:B------:R2:W-:Y:S01]  /*1200*/  STL [R1+0x18], R40 ;  /* 0x0000182801007387 */ /* 0x0005e20000100800 */
[----:B------:R-:W-:Y:S02]  /*1210*/  ISETP.NE.AND P0, PT, R12, RZ, PT ;  /* 0x000000ff0c00720c */ /* 0x000fe40003f05270 */
[----:B------:R-:W-:-:S05]  /*1220*/  LOP3.LUT R4, R4, 0xe0, RZ, 0xc0, !PT ;  /* 0x000000e004047812 */ /* 0x000fca00078ec0ff */
[----:B------:R-:W-:-:S05]  /*1230*/  VIADD R4, R4, 0xffffff80 ;  /* 0xffffff8004047836 */ /* 0x000fca0000000000 */
[----:B------:R-:W-:-:S05]  /*1240*/  SHF.R.U32.HI R4, RZ, 0x5, R4 ;  /* 0x00000005ff047819 */ /* 0x000fca0000011604 */
[----:B------:R-:W-:-:S05]  /*1250*/  IMAD R42, R4, -0x4, R1 ;  /* 0xfffffffc042a7824 */ /* 0x000fca00078e0201 */
[----:B------:R-:W3:Y:S04]  /*1260*/  LDL R41, [R42+0x18] ;  /* 0x000018002a297983 */ /* 0x000ee80000100800 */
[----:B------:R-:W3:Y:S04]  /*1270*/  LDL R4, [R42+0x14] ;  /* 0x000014002a047983 */ /* 0x000ee80000100800 */
[----:B------:R-:W4:Y:S01]  /*1280*/  @P0 LDL R5, [R42+0x10] ;  /* 0x000010002a050983 */ /* 0x000f220000100800 */
[----:B------:R-:W-:Y:S01]  /*1290*/  UMOV UR4, 0x54442d19 ;  /* 0x54442d1900047882 */ /* 0x000fe20000000000 */
[----:B------:R-:W-:Y:S01]  /*12a0*/  UMOV UR5, 0x3bf921fb ;  /* 0x3bf921fb00057882 */ /* 0x000fe20000000000 */
[----:B------:R-:W-:-:S02]  /*12b0*/  ISETP.GE.AND P4, PT, R16, RZ, PT ;  /* 0x000000ff1000720c */ /* 0x000fc40003f86270 */
[-C--:B---3--:R-:W-:Y:S02]  /*12c0*/  @P0 SHF.L.W.U32.HI R41, R4, R12.reuse, R41 ;  /* 0x0000000c04290219 */ /* 0x088fe40000010e29 */
[----:B----4-:R-:W-:Y:S02]  /*12d0*/  @P0 SHF.L.W.U32.HI R4, R5, R12, R4 ;  /* 0x0000000c05040219 */ /* 0x010fe40000010e04 */
[--C-:B--2---:R-:W-:Y:S02]  /*12e0*/  SHF.R.U32.HI R40, RZ, 0x1e, R41.reuse ;  /* 0x0000001eff287819 */ /* 0x104fe40000011629 */
[C---:B------:R-:W-:Y:S02]  /*12f0*/  SHF.L.W.U32.HI R43, R4.reuse, 0x2, R41 ;  /* 0x00000002042b7819 */ /* 0x040fe40000010e29 */
[----:B------:R-:W-:Y:S02]  /*1300*/  SHF.L.U32 R4, R4, 0x2, RZ ;  /* 0x0000000204047819 */ /* 0x000fe400000006ff */
[----:B------:R-:W-:-:S02]  /*1310*/  SHF.R.S32.HI R5, RZ, 0x1f, R43 ;  /* 0x0000001fff057819 */ /* 0x000fc4000001142b */
[----:B------:R-:W-:Y:S02]  /*1320*/  LOP3.LUT R42, R43, R16, RZ, 0x3c, !PT ;  /* 0x000000102b2a7212 */ /* 0x000fe400078e3cff */
        /* <DEDUP_REMOVED lines=9> */
.L_x_16:
[----:B------:R-:W-:Y:S05]  /*13c0*/  BSYNC.RECONVERGENT B2 ;  /* 0x0000000000027941 */ /* 0x000fea0003800200 */
.L_x_15:
[----:B------:R-:W-:Y:S01]  /*13d0*/  FMUL R5, R40, R40 ;  /* 0x0000002828057220 */ /* 0x000fe20000400000 */
[C---:B------:R-:W-:Y:S02]  /*13e0*/  LOP3.LUT R4, R43.reuse, 0x1, RZ, 0xc0, !PT ;  /* 0x000000012b047812 */ /* 0x040fe400078ec0ff */
[----:B------:R-:W-:Y:S01]  /*13f0*/  LOP3.LUT P4, RZ, R43, 0x2, RZ, 0xc0, !PT ;  /* 0x000000022bff7812 */ /* 0x000fe2000788c0ff */
[----:B------:R-:W-:Y:S01]  /*1400*/  FFMA R8, R5, R8, -0.0013887860113754868507 ;  /* 0xbab607ed05087423 */ /* 0x000fe20000000008 */
[----:B------:R-:W-:-:S04]  /*1410*/  ISETP.NE.U32.AND P0, PT, R4, 0x1, PT ;  /* 0x000000010400780c */ /* 0x000fc80003f05070 */
[----:B------:R-:W-:Y:S02]  /*1420*/  FSEL R38, R38, 0.041666727513074874878, P0 ;  /* 0x3d2aaabb26267808 */ /* 0x000fe40000000000 */
[----:B------:R-:W-:Y:S02]  /*1430*/  FSEL R8, R8, -0.00019574658654164522886, !P0 ;  /* 0xb94d415308087808 */ /* 0x000fe40004000000 */
[----:B------:R-:W-:Y:S02]  /*1440*/  FSEL R4, R40, 1, P0 ;  /* 0x3f80000028047808 */ /* 0x000fe40000000000 */
[----:B------:R-:W-:Y:S01]  /*1450*/  FSEL R39, -R39, -0.4999999701976776123, P0 ;  /* 0xbeffffff27277808 */ /* 0x000fe20000000100 */
[C---:B------:R-:W-:Y:S02]  /*1460*/  FFMA R8, R5.reuse, R8, R38 ;  /* 0x0000000805087223 */ /* 0x040fe40000000026 */
[C---:B------:R-:W-:Y:S02]  /*1470*/  FFMA R7, R5.reuse, R4, RZ ;  /* 0x0000000405077223 */ /* 0x040fe400000000ff */
[----:B------:R-:W-:-:S04]  /*1480*/  FFMA R8, R5, R8, R39 ;  /* 0x0000000805087223 */ /* 0x000fc80000000027 */
[----:B------:R-:W-:-:S04]  /*1490*/  FFMA R4, R7, R8, R4 ;  /* 0x0000000807047223 */ /* 0x000fc80000000004 */
[----:B------:R-:W-:-:S04]  /*14a0*/  @P4 FADD R4, RZ, -R4 ;  /* 0x80000004ff044221 */ /* 0x000fc80000000000 */
[----:B------:R-:W-:-:S05]  /*14b0*/  FFMA R41, R4, -R14, R37 ;  /* 0x8000000e04297223 */ /* 0x000fca0000000025 */
[----:B------:R-:W-:Y:S02]  /*14c0*/  FSETP.GE.AND P0, PT, R41, R30, PT ;  /* 0x0000001e2900720b */ /* 0x000fe40003f06000 */
[C---:B------:R-:W-:Y:S02]  /*14d0*/  FMNMX R4, R36.reuse, R41, PT ;  /* 0x0000002924047209 */ /* 0x040fe40003800000 */
[----:B------:R-:W-:-:S04]  /*14e0*/  FSETP.GE.OR P0, PT, R36, R29, P0 ;  /* 0x0000001d2400720b */ /* 0x000fc80000706400 */
[----:B------:R-:W-:-:S13]  /*14f0*/  FSETP.LT.OR P0, PT, R4, RZ, P0 ;  /* 0x000000ff0400720b */ /* 0x000fda0000701400 */
[----:B------:R-:W-:Y:S05]  /*1500*/  @P0 BRA `(.L_x_18) ;  /* 0x0000000400ec0947 */ /* 0x000fea0003800000 */
[----:B------:R-:W2:Y:S01]  /*1510*/  LDC R43, c[0x0][0x39c] ;  /* 0x0000e700ff2b7b82 */ /* 0x000ea20000000800 */
[----:B------:R-:W-:Y:S07]  /*1520*/  F2I.FLOOR.NTZ R8, R36 ;  /* 0x0000002400087305 */ /* 0x000fee0000207100 */
[----:B------:R-:W3:Y:S01]  /*1530*/  LDC.64 R4, c[0x0][0x390] ;  /* 0x0000e400ff047b82 */ /* 0x000ee20000000a00 */
[----:B------:R-:W2:Y:S02]  /*1540*/  F2I.FLOOR.NTZ R39, R41 ;  /* 0x0000002900277305 */ /* 0x000ea40000207100 */
[----:B--2---:R-:W-:-:S04]  /*1550*/  IMAD R45, R39, R43, R8 ;  /* 0x0000002b272d7224 */ /* 0x004fc800078e0208 */
[----:B---3--:R-:W-:-:S05]  /*1560*/  IMAD.WIDE R6, R45, 0x4, R4 ;  /* 0x000000042d067825 */ /* 0x008fca00078e0204 */
[----:B------:R-:W2:Y:S04]  /*1570*/  LDG.E R5, desc[UR8][R6.64] ;  /* 0x0000000806057981 */ /* 0x000ea8000c1e1900 */
[----:B------:R3:W4:Y:S02]  /*1580*/  LDG.E R4, desc[UR8][R6.64+0x4] ;  /* 0x0000040806047981 */ /* 0x000724000c1e1900 */
[----:B---3--:R-:W-:-:S05]  /*1590*/  IMAD.WIDE R6, R43, 0x4, R6 ;  /* 0x000000042b067825 */ /* 0x008fca00078e0206 */
[----:B------:R-:W3:Y:S04]  /*15a0*/  LDG.E R38, desc[UR8][R6.64+0x4] ;  /* 0x0000040806267981 */ /* 0x000ee8000c1e1900 */
[----:B------:R-:W5:Y:S01]  /*15b0*/  LDG.E R40, desc[UR8][R6.64] ;  /* 0x0000000806287981 */ /* 0x000f62000c1e1900 */
[----:B--2---:R-:W-:Y:S02]  /*15c0*/  FSETP.GT.AND P0, PT, R5, RZ, PT ;  /* 0x000000ff0500720b */ /* 0x004fe40003f04000 */
[----:B----4-:R-:W-:Y:S02]  /*15d0*/  FSETP.GT.AND P5, PT, R4, RZ, PT ;  /* 0x000000ff0400720b */ /* 0x010fe40003fa4000 */
[----:B------:R-:W2:Y:S02]  /*15e0*/  LDC.64 R4, c[0x0][0x388] ;  /* 0x0000e200ff047b82 */ /* 0x000ea40000000a00 */
[----:B--2---:R-:W-:Y:S01]  /*15f0*/  IMAD.WIDE R4, R45, 0x4, R4 ;  /* 0x000000042d047825 */ /* 0x004fe200078e0204 */
[----:B---3--:R-:W-:-:S04]  /*1600*/  FSETP.GT.AND P6, PT, R38, RZ, PT ;  /* 0x000000ff2600720b */ /* 0x008fc80003fc4000 */
[----:B------:R-:W2:Y:S01]  /*1610*/  LDG.E R44, desc[UR8][R4.64+0x4] ;  /* 0x00000408042c7981 */ /* 0x000ea2000c1e1900 */
[----:B------:R-:W-:-:S03]  /*1620*/  IMAD.WIDE R42, R43, 0x4, R4 ;  /* 0x000000042b2a7825 */ /* 0x000fc600078e0204 */
[----:B------:R3:W4:Y:S04]  /*1630*/  LDG.E R38, desc[UR8][R4.64] ;  /* 0x0000000804267981 */ /* 0x000728000c1e1900 */
[----:B------:R-:W4:Y:S04]  /*1640*/  LDG.E R45, desc[UR8][R42.64+0x4] ;  /* 0x000004082a2d7981 */ /* 0x000f28000c1e1900 */
[----:B------:R-:W4:Y:S01]  /*1650*/  LDG.E R6, desc[UR8][R42.64] ;  /* 0x000000082a067981 */ /* 0x000f22000c1e1900 */
[----:B-----5:R-:W-:Y:S02]  /*1660*/  FSETP.GT.AND P4, PT, R40, RZ, PT ;  /* 0x000000ff2800720b */ /* 0x020fe40003f84000 */
[----:B------:R-:W-:-:S02]  /*1670*/  I2FP.F32.S32 R7, R8 ;  /* 0x0000000800077245 */ /* 0x000fc40000201400 */
[----:B------:R-:W-:-:S03]  /*1680*/  I2FP.F32.S32 R8, R39 ;  /* 0x0000002700087245 */ /* 0x000fc60000201400 */
[----:B------:R-:W-:-:S04]  /*1690*/  FADD R7, R36, -R7 ;  /* 0x8000000724077221 */ /* 0x000fc80000000000 */
[----:B------:R-:W-:Y:S01]  /*16a0*/  FADD R39, -R7, 1 ;  /* 0x3f80000007277421 */ /* 0x000fe20000000100 */
[----:B------:R-:W-:Y:S01]  /*16b0*/  FADD R8, R41, -R8 ;  /* 0x8000000829087221 */ /* 0x000fe20000000000 */
[----:B------:R-:W-:Y:S03]  /*16c0*/  BSSY.RECONVERGENT B2, `(.L_x_19) ;  /* 0x000003a000027945 */ /* 0x000fe60003800200 */
[----:B---3--:R-:W-:Y:S01]  /*16d0*/  FADD R4, -R8, 1 ;  /* 0x3f80000008047421 */ /* 0x008fe20000000100 */
[----:B------:R-:W-:Y:S01]  /*16e0*/  MOV R36, R21 ;  /* 0x0000001500247202 */ /* 0x000fe20000000f00 */
[----:B--2---:R-:W-:Y:S01]  /*16f0*/  @P5 FADD R44, R44, 6 ;  /* 0x40c000002c2c5421 */ /* 0x004fe20000000000 */
[----:B----4-:R-:W-:Y:S01]  /*1700*/  @P6 FADD R45, R45, 6 ;  /* 0x40c000002d2d6421 */ /* 0x010fe20000000000 */
[----:B------:R-:W-:-:S03]  /*1710*/  @P4 FADD R6, R6, 6 ;  /* 0x40c0000006064421 */ /* 0x000fc60000000000 */
[C---:B------:R-:W-:Y:S01]  /*1720*/  FMUL R45, R7.reuse, R45 ;  /* 0x0000002d072d7220 */ /* 0x040fe20000400000 */
[----:B------:R-:W-:Y:S01]  /*1730*/  FMUL R7, R7, R44 ;  /* 0x0000002c07077220 */ /* 0x000fe20000400000 */
[----:B------:R-:W-:Y:S02]  /*1740*/  @P0 FADD R38, R38, 6 ;  /* 0x40c0000026260421 */ /* 0x000fe40000000000 */
[-C--:B------:R-:W-:Y:S02]  /*1750*/  FFMA R45, R6, R39.reuse, R45 ;  /* 0x00000027062d7223 */ /* 0x080fe4000000002d */
[----:B------:R-:W-:Y:S02]  /*1760*/  FFMA R7, R38, R39, R7 ;  /* 0x0000002726077223 */ /* 0x000fe40000000007 */
[----:B------:R-:W-:Y:S01]  /*1770*/  FMUL R8, R8, R45 ;  /* 0x0000002d08087220 */ /* 0x000fe20000400000 */
[----:B------:R-:W-:-:S03]  /*1780*/  IMAD.MOV.U32 R38, RZ, RZ, R18 ;  /* 0x000000ffff267224 */ /* 0x000fc600078e0012 */
[----:B------:R-:W-:Y:S01]  /*1790*/  FFMA R8, R7, R4, R8 ;  /* 0x0000000407087223 */ /* 0x000fe20000000008 */
[----:B------:R-:W-:Y:S06]  /*17a0*/  @P1 BRA `(.L_x_20) ;  /* 0x0000000000ac1947 */ /* 0x000fec0003800000 */
[----:B------:R-:W-:Y:S01]  /*17b0*/  IMAD.MOV.U32 R36, RZ, RZ, RZ ;  /* 0x000000ffff247224 */ /* 0x000fe200078e00ff */
[----:B------:R-:W-:Y:S01]  /*17c0*/  UMOV UR4, URZ ;  /* 0x000000ff00047c82 */ /* 0x000fe20008000000 */
[----:B------:R-:W-:-:S07]  /*17d0*/  IMAD.MOV.U32 R38, RZ, RZ, RZ ;  /* 0x000000ffff267224 */ /* 0x000fce00078e00ff */
.L_x_21:
[----:B--2---:R-:W2:Y:S02]  /*17e0*/  LDC.64 R4, c[0x4][RZ] ;  /* 0x01000000ff047b82 */ /* 0x004ea40000000a00 */
[----:B--2---:R-:W-:-:S05]  /*17f0*/  IMAD.WIDE.U32 R6, R38, 0x4, R4 ;  /* 0x0000000426067825 */ /* 0x004fca00078e0004 */
[----:B------:R-:W2:Y:S01]  /*1800*/  LDG.E.CONSTANT R5, desc[UR8][R6.64] ;  /* 0x0000000806057981 */ /* 0x000ea2000c1e9900 */
[C---:B------:R-:W-:Y:S01]  /*1810*/  LEA R39, R38.reuse, R1, 0x2 ;  /* 0x0000000126277211 */ /* 0x040fe200078e10ff */
[----:B------:R-:W-:-:S05]  /*1820*/  VIADD R38, R38, 0x1 ;  /* 0x0000000126267836 */ /* 0x000fca0000000000 */
[----:B------:R-:W-:Y:S01]  /*1830*/  ISETP.NE.AND P0, PT, R38, 0x6, PT ;  /* 0x000000062600780c */ /* 0x000fe20003f05270 */
[----:B--2---:R-:W-:-:S03]  /*1840*/  IMAD.WIDE.U32 R4, R5, R20, RZ ;  /* 0x0000001405047225 */ /* 0x004fc600078e00ff */
[----:B------:R-:W-:-:S04]  /*1850*/  IADD3 R4, P4, PT, R4, R36, RZ ;  /* 0x0000002404047210 */ /* 0x000fc80007f9e0ff */
[----:B------:R-:W-:Y:S01]  /*1860*/  IADD3.X R36, PT, PT, R5, UR4, RZ, P4, !PT ;  /* 0x0000000405247c10 */ /* 0x000fe2000a7fe4ff */
[----:B------:R2:W-:Y:S04]  /*1870*/  STL [R39], R4 ;  /* 0x0000000427007387 */ /* 0x0005e80000100800 */
[----:B------:R-:W-:Y:S05]  /*1880*/  @P0 BRA `(.L_x_21) ;  /* 0xfffffffc00d40947 */ /* 0x000fea000383ffff */
[----:B--2---:R-:W-:Y:S01]  /*1890*/  SHF.R.U32.HI R4, RZ, 0x17, R25 ;  /* 0x00000017ff047819 */ /* 0x004fe20000011619 */
        /* <DEDUP_REMOVED lines=14> */
[C---:B------:R-:W-:Y:S02]  /*1980*/  SHF.L.W.U32.HI R38, R4.reuse, 0x2, R40 ;  /* 0x0000000204267819 */ /* 0x040fe40000010e28 */
[----:B------:R-:W-:Y:S02]  /*1990*/  SHF.L.U32 R4, R4, 0x2, RZ ;  /* 0x0000000204047819 */ /* 0x000fe400000006ff */
[----:B------:R-:W-:Y:S02]  /*19a0*/  SHF.R.S32.HI R5, RZ, 0x1f, R38 ;  /* 0x0000001fff057819 */ /* 0x000fe40000011426 */
[----:B------:R-:W-:-:S02]  /*19b0*/  SHF.R.U32.HI R39, RZ, 0x1e, R40 ;  /* 0x0000001eff277819 */ /* 0x000fc40000011628 */
[C---:B------:R-:W-:Y:S02]  /*19c0*/  LOP3.LUT R4, R5.reuse, R4, RZ, 0x3c, !PT ;  /* 0x0000000405047212 */ /* 0x040fe400078e3cff */
[----:B------:R-:W-:Y:S02]  /*19d0*/  LOP3.LUT R5, R5, R38, RZ, 0x3c, !PT ;  /* 0x0000002605057212 */ /* 0x000fe400078e3cff */
[C---:B--2---:R-:W-:Y:S02]  /*19e0*/  LOP3.LUT R36, R38.reuse, R25, RZ, 0x3c, !PT ;  /* 0x0000001926247212 */ /* 0x044fe400078e3cff */
[----:B------:R-:W-:Y:S02]  /*19f0*/  LEA.HI R38, R38, R39, RZ, 0x1 ;  /* 0x0000002726267211 */ /* 0x000fe400078f08ff */
[----:B------:R-:W2:Y:S01]  /*1a00*/  I2F.F64.S64 R4, R4 ;  /* 0x0000000400047312 */ /* 0x000ea20000301c00 */
[----:B------:R-:W-:Y:S02]  /*1a10*/  ISETP.GE.AND P4, PT, R36, RZ, PT ;  /* 0x000000ff2400720c */ /* 0x000fe40003f86270 */
[----:B------:R-:W-:Y:S01]  /*1a20*/  @!P0 IMAD.MOV R38, RZ, RZ, -R38 ;  /* 0x000000ffff268224 */ /* 0x000fe200078e0a26 */
[----:B--2---:R-:W-:-:S10]  /*1a30*/  DMUL R6, R4, UR4 ;  /* 0x0000000404067c28 */ /* 0x004fd40008000000 */
[----:B------:R-:W2:Y:S02]  /*1a40*/  F2F.F32.F64 R6, R6 ;  /* 0x0000000600067310 */ /* 0x000ea40000301000 */
[----:B--2---:R-:W-:-:S07]  /*1a50*/  FSEL R36, -R6, R6, !P4 ;  /* 0x0000000606247208 */ /* 0x004fce0006000100 */
.L_x_20:
[----:B------:R-:W-:Y:S05]  /*1a60*/  BSYNC.RECONVERGENT B2 ;  /* 0x0000000000027941 */ /* 0x000fea0003800200 */
.L_x_19:
[----:B------:R-:W-:Y:S01]  /*1a70*/  IMAD.MOV.U32 R7, RZ, RZ, R36 ;  /* 0x000000ffff077224 */ /* 0x000fe200078e0024 */
[----:B------:R-:W-:Y:S01]  /*1a80*/  MOV R39, 0x3c190000 ;  /* 0x3c19000000277802 */ /* 0x000fe20000000f00 */
[----:B------:R-:W2:Y:S01]  /*1a90*/  LDC R5, c[0x0][0x398] ;  /* 0x0000e600ff057b82 */ /* 0x000ea20000000800 */
[----:B------:R-:W-:Y:S01]  /*1aa0*/  LOP3.LUT R6, R38, 0x1, RZ, 0xc0, !PT ;  /* 0x0000000126067812 */ /* 0x000fe200078ec0ff */
[C---:B------:R-:W-:Y:S01]  /*1ab0*/  FMUL R4, R7.reuse, R7 ;  /* 0x0000000707047220 */ /* 0x040fe20000400000 */
[----:B------:R-:W-:Y:S01]  /*1ac0*/  FSETP.NEU.AND P0, PT, |R7|, 0.00049096695147454738617, PT ;  /* 0x3a00b43c0700780b */ /* 0x000fe20003f0d200 */
[----:B------:R-:W-:Y:S01]  /*1ad0*/  BSSY.RECONVERGENT B2, `(.L_x_22) ;  /* 0x0000018000027945 */ /* 0x000fe20003800200 */
[----:B------:R-:W-:Y:S01]  /*1ae0*/  ISETP.NE.U32.AND P4, PT, R6, 0x1, PT ;  /* 0x000000010600780c */ /* 0x000fe20003f85070 */
[----:B------:R-:W-:-:S04]  /*1af0*/  FFMA R39, R4, R39, 0.003265380859375 ;  /* 0x3b56000004277423 */ /* 0x000fc80000000027 */
[----:B------:R-:W-:-:S04]  /*1b00*/  FFMA R39, R4, R39, 0.0242919921875 ;  /* 0x3cc7000004277423 */ /* 0x000fc80000000027 */
[----:B------:R-:W-:-:S04]  /*1b10*/  FFMA R39, R4, R39, 0.053466796875 ;  /* 0x3d5b000004277423 */ /* 0x000fc80000000027 */
[----:B------:R-:W-:-:S04]  /*1b20*/  FFMA R39, R4, R39, 0.13337790966033935547 ;  /* 0x3e08943804277423 */ /* 0x000fc80000000027 */
[C---:B------:R-:W-:Y:S01]  /*1b30*/  FFMA R6, R4.reuse, R39, 0.33333230018615722656 ;  /* 0x3eaaaa8804067423 */ /* 0x040fe20000000027 */
[----:B------:R-:W-:Y:S01]  /*1b40*/  FMUL R4, R4, R7 ;  /* 0x0000000704047220 */ /* 0x000fe20000400000 */
[----:B--2---:R-:W2:Y:S03]  /*1b50*/  MUFU.RCP R36, R5 ;  /* 0x0000000500247308 */ /* 0x004ea60000001000 */
[----:B------:R-:W-:-:S06]  /*1b60*/  @P0 FFMA R7, R6, R4, R7 ;  /* 0x0000000406070223 */ /* 0x000fcc0000000007 */
[----:B------:R-:W3:Y:S01]  /*1b70*/  @!P4 MUFU.RCP R7, -R7 ;  /* 0x800000070007c308 */ /* 0x000ee20000001000 */
[----:B--2---:R-:W-:-:S04]  /*1b80*/  FFMA R39, R36, -R5, 1 ;  /* 0x3f80000024277423 */ /* 0x004fc80000000805 */
[----:B------:R-:W-:Y:S01]  /*1b90*/  FFMA R39, R36, R39, R36 ;  /* 0x0000002724277223 */ /* 0x000fe20000000024 */
[----:B---3--:R-:W-:-:S04]  /*1ba0*/  FMUL R4, R7, R14 ;  /* 0x0000000e07047220 */ /* 0x008fc80000400000 */
[----:B------:R-:W2:Y:S01]  /*1bb0*/  FCHK P0, R4, R5 ;  /* 0x0000000504007302 */ /* 0x000ea20000000000 */
[----:B------:R-:W-:-:S04]  /*1bc0*/  FFMA R6, R4, R39, RZ ;  /* 0x0000002704067223 */ /* 0x000fc800000000ff */
[----:B------:R-:W-:-:S04]  /*1bd0*/  FFMA R36, R6, -R5, R4 ;  /* 0x8000000506247223 */ /* 0x000fc80000000004 */
[----:B------:R-:W-:Y:S01]  /*1be0*/  FFMA R39, R39, R36, R6 ;  /* 0x0000002427277223 */ /* 0x000fe20000000006 */
[----:B--2---:R-:W-:Y:S06]  /*1bf0*/  @!P0 BRA `(.L_x_23) ;  /* 0x0000000000148947 */ /* 0x004fec0003800000 */
[----:B------:R-:W2:Y:S01]  /*1c00*/  LDCU UR4, c[0x0][0x398] ;  /* 0x00007300ff0477ac */ /* 0x000ea20008000800 */
[----:B------:R-:W-:Y:S01]  /*1c10*/  MOV R36, 0x1c40 ;  /* 0x00001c4000247802 */ /* 0x000fe20000000f00 */
[----:B--2---:R-:W-:-:S07]  /*1c20*/  IMAD.U32 R5, RZ, RZ, UR4 ;  /* 0x00000004ff057e24 */ /* 0x004fce000f8e00ff */
[----:B01----:R-:W-:Y:S05]  /*1c30*/  CALL.REL.NOINC `($__internal_0_$__cuda_sm3x_div_rn_noftz_f32_slowpath) ;  /* 0x0000003c00c07944 */ /* 0x003fea0003c00000 */
[----:B------:R-:W-:-:S07]  /*1c40*/  IMAD.MOV.U32 R39, RZ, RZ, R4 ;  /* 0x000000ffff277224 */ /* 0x000fce00078e0004 */
.L_x_23:
[----:B------:R-:W-:Y:S05]  /*1c50*/  BSYNC.RECONVERGENT B2 ;  /* 0x0000000000027941 */ /* 0x000fea0003800200 */
.L_x_22:
[----:B------:R-:W-:Y:S01]  /*1c60*/  FADD R14, R14, 1 ;  /* 0x3f8000000e0e7421 */ /* 0x000fe20000000000 */
[----:B------:R-:W-:-:S04]  /*1c70*/  FADD R8, R8, -R39 ;  /* 0x8000002708087221 */ /* 0x000fc80000000000 */
[----:B------:R-:W-:Y:S02]  /*1c80*/  FSETP.GEU.AND P4, PT, R14, R33, PT ;  /* 0x000000210e00720b */ /* 0x000fe40003f8e000 */
[----:B------:R-:W-:-:S04]  /*1c90*/  FSETP.GEU.AND P0, PT, R13, R8, PT ;  /* 0x000000080d00720b */ /* 0x000fc80003f0e000 */
[----:B------:R-:W-:-:S07]  /*1ca0*/  FSEL R13, R8, R13, !P0 ;  /* 0x0000000d080d7208 */ /* 0x000fce0004000000 */
[----:B------:R-:W-:Y:S05]  /*1cb0*/  @!P4 BRA `(.L_x_24) ;  /* 0xfffffff00000c947 */ /* 0x000fea000383ffff */
.L_x_18:
[----:B------:R-:W-:Y:S05]  /*1cc0*/  BSYNC.RECONVERGENT B1 ;  /* 0x0000000000017941 */ /* 0x000fea0003800200 */
.L_x_11:
[----:B01----:R-:W-:Y:S01]  /*1cd0*/  ISETP.GE.AND P0, PT, R24, R23, PT ;  /* 0x000000171800720c */ /* 0x003fe20003f06270 */
[----:B------:R-:W-:-:S12]  /*1ce0*/  BSSY.RECONVERGENT B1, `(.L_x_25) ;  /* 0x000006e000017945 */ /* 0x000fd80003800200 */
[----:B------:R-:W-:Y:S05]  /*1cf0*/  @P0 BRA `(.L_x_26) ;  /* 0x0000000400b00947 */ /* 0x000fea0003800000 */
[----:B------:R-:W-:Y:S02]  /*1d00*/  FSET.BF.EQ.AND R10, R13, R26, PT ;  /* 0x0000001a0d0a720a */ /* 0x000fe40003802000 */
[----:B------:R-:W-:-:S07]  /*1d10*/  MOV R8, R24 ;  /* 0x0000001800087202 */ /* 0x000fce0000000f00 */
.L_x_33:
[----:B------:R-:W-:Y:S02]  /*1d20*/  VIADD R8, R8, 0x1 ;  /* 0x0000000108087836 */ /* 0x000fe40000000000 */
[----:B------:R-:W-:Y:S02]  /*1d30*/  HFMA2 R12, -RZ, RZ, 0.9638671875, 0.00022518634796142578125 ;  /* 0x3bb60b61ff0c7431 */ /* 0x000fe400000001ff */
[----:B------:R-:W-:Y:S01]  /*1d40*/  IMAD.MOV.U32 R5, RZ, RZ, 0x40000000 ;  /* 0x40000000ff057424 */ /* 0x000fe200078e00ff */
[----:B------:R-:W-:Y:S01]  /*1d50*/  BSSY.RECONVERGENT B2, `(.L_x_27) ;  /* 0x0000012000027945 */ /* 0x000fe20003800200 */
[----:B------:R-:W-:Y:S01]  /*1d60*/  IMAD.MOV.U32 R7, RZ, RZ, 0x43340000 ;  /* 0x43340000ff077424 */ /* 0x000fe200078e00ff */
[----:B------:R-:W-:-:S05]  /*1d70*/  I2FP.F32.S32 R4, R8 ;  /* 0x0000000800047245 */ /* 0x000fca0000201400 */
[----:B------:R-:W-:Y:S01]  /*1d80*/  FADD R4, -R4, 91 ;  /* 0x42b6000004047421 */ /* 0x000fe20000000100 */
[----:B------:R-:W-:-:S03]  /*1d90*/  FFMA R7, R12, -R7, 1 ;  /* 0x3f8000000c077423 */ /* 0x000fc60000000807 */
[----:B------:R-:W-:Y:S01]  /*1da0*/  FFMA R4, R4, R5, -1 ;  /* 0xbf80000004047423 */ /* 0x000fe20000000005 */
[----:B------:R-:W-:-:S03]  /*1db0*/  FFMA R12, R7, R12, 0.0055555556900799274445 ;  /* 0x3bb60b61070c7423 */ /* 0x000fc6000000000c */
[----:B------:R-:W-:-:S04]  /*1dc0*/  FMUL R6, R4, 3.1415925025939941406 ;  /* 0x40490fda04067820 */ /* 0x000fc80000400000 */
[----:B------:R-:W0:Y:S01]  /*1dd0*/  FCHK P0, R6, 180 ;  /* 0x4334000006007902 */ /* 0x000e220000000000 */
[----:B------:R-:W-:-:S04]  /*1de0*/  FFMA R5, R12, R6, RZ ;  /* 0x000000060c057223 */ /* 0x000fc800000000ff */
[----:B------:R-:W-:-:S04]  /*1df0*/  FFMA R4, R5, -180, R6 ;  /* 0xc334000005047823 */ /* 0x000fc80000000006 */
[----:B------:R-:W-:Y:S01]  /*1e00*/  FFMA R12, R12, R4, R5 ;  /* 0x000000040c0c7223 */ /* 0x000fe20000000005 */
[----:B0-----:R-:W-:Y:S06]  /*1e10*/  @!P0 BRA `(.L_x_28) ;  /* 0x0000000000148947 */ /* 0x001fec0003800000 */
[----:B------:R-:W-:Y:S01]  /*1e20*/  IMAD.MOV.U32 R4, RZ, RZ, R6 ;  /* 0x000000ffff047224 */ /* 0x000fe200078e0006 */
[----:B------:R-:W-:Y:S02]  /*1e30*/  MOV R5, 0x43340000 ;  /* 0x4334000000057802 */ /* 0x000fe40000000f00 */
[----:B------:R-:W-:-:S07]  /*1e40*/  MOV R36, 0x1e60 ;  /* 0x00001e6000247802 */ /* 0x000fce0000000f00 */
[----:B------:R-:W-:Y:S05]  /*1e50*/  CALL.REL.NOINC `($__internal_0_$__cuda_sm3x_div_rn_noftz_f32_slowpath) ;  /* 0x0000003c00387944 */ /* 0x000fea0003c00000 */
[----:B------:R-:W-:-:S07]  /*1e60*/  IMAD.MOV.U32 R12, RZ, RZ, R4 ;  /* 0x000000ffff0c7224 */ /* 0x000fce00078e0004 */
.L_x_28:
[----:B------:R-:W-:Y:S05]  /*1e70*/  BSYNC.RECONVERGENT B2 ;  /* 0x0000000000027941 */ /* 0x000fea0003800200 */
.L_x_27:
[C---:B------:R-:W-:Y:S01]  /*1e80*/  FMUL R4, R12.reuse, 0.63661974668502807617 ;  /* 0x3f22f9830c047820 */ /* 0x040fe20000400000 */
[----:B------:R-:W-:Y:S01]  /*1e90*/  FSETP.GE.AND P0, PT, |R12|, 105615, PT ;  /* 0x47ce47800c00780b */ /* 0x000fe20003f06200 */
[----:B------:R-:W-:Y:S02]  /*1ea0*/  BSSY.RECONVERGENT B2, `(.L_x_29) ;  /* 0x000003b000027945 */ /* 0x000fe40003800200 */
[----:B------:R-:W0:Y:S02]  /*1eb0*/  F2I.NTZ R11, R4 ;  /* 0x00000004000b7305 */ /* 0x000e240000203100 */
[----:B0-----:R-:W-:-:S05]  /*1ec0*/  I2FP.F32.S32 R5, R11 ;  /* 0x0000000b00057245 */ /* 0x001fca0000201400 */
[----:B------:R-:W-:-:S04]  /*1ed0*/  FFMA R6, R5, -1.5707962512969970703, R12 ;  /* 0xbfc90fda05067823 */ /* 0x000fc8000000000c */
[----:B------:R-:W-:-:S04]  /*1ee0*/  FFMA R6, R5, -7.5497894158615963534e-08, R6 ;  /* 0xb3a2216805067823 */ /* 0x000fc80000000006 */
[----:B------:R-:W-:Y:S01]  /*1ef0*/  FFMA R5, R5, -5.3903029534742383927e-15, R6 ;  /* 0xa7c234c505057823 */ /* 0x000fe20000000006 */
[----:B------:R-:W-:Y:S06]  /*1f00*/  @!P0 BRA `(.L_x_30) ;  /* 0x0000000000d08947 */ /* 0x000fec0003800000 */
[----:B------:R-:W-:-:S13]  /*1f10*/  FSETP.NEU.AND P0, PT, |R12|, +INF , PT ;  /* 0x7f8000000c00780b */ /* 0x000fda0003f0d200 */
[----:B------:R-:W-:Y:S05]  /*1f20*/  @!P0 BRA `(.L_x_31) ;  /* 0x0000000000c08947 */ /* 0x000fea0003800000 */
[----:B------:R-:W-:Y:S01]  /*1f30*/  IMAD.SHL.U32 R4, R12, 0x100, RZ ;  /* 0x000001000c047824 */ /* 0x000fe200078e00ff */
[----:B------:R-:W-:Y:S01]  /*1f40*/  MOV R13, RZ ;  /* 0x000000ff000d7202 */ /* 0x000fe20000000f00 */
[----:B------:R-:W-:Y:S01]  /*1f50*/  IMAD.MOV.U32 R9, RZ, RZ, RZ ;  /* 0x000000ffff097224 */ /* 0x000fe200078e00ff */
[----:B------:R-:W-:Y:S02]  /*1f60*/  UMOV UR4, URZ ;  /* 0x000000ff00047c82 */ /* 0x000fe40008000000 */
[----:B------:R-:W-:-:S07]  /*1f70*/  LOP3.LUT R15, R4, 0x80000000, RZ, 0xfc, !PT ;  /* 0x80000000040f7812 */ /* 0x000fce00078efcff */
.L_x_32:
[----:B0-----:R-:W0:Y:S02]  /*1f80*/  LDC.64 R4, c[0x4][RZ] ;  /* 0x01000000ff047b82 */ /* 0x001e240000000a00 */
[----:B0-----:R-:W-:-:S05]  /*1f90*/  IMAD.WIDE.U32 R6, R9, 0x4, R4 ;  /* 0x0000000409067825 */ /* 0x001fca00078e0004 */
[----:B------:R-:W2:Y:S01]  /*1fa0*/  LDG.E.CONSTANT R4, desc[UR8][R6.64] ;  /* 0x0000000806047981 */ /* 0x000ea2000c1e9900 */
[C---:B------:R-:W-:Y:S01]  /*1fb0*/  IMAD R11, R9.reuse, 0x4, R1 ;  /* 0x00000004090b7824 */ /* 0x040fe200078e0201 */
[----:B------:R-:W-:-:S04]  /*1fc0*/  IADD3 R9, PT, PT, R9, 0x1, RZ ;  /* 0x0000000109097810 */ /* 0x000fc80007ffe0ff */
[----:B------:R-:W-:Y:S01]  /*1fd0*/  ISETP.NE.AND P0, PT, R9, 0x6, PT ;  /* 0x000000060900780c */ /* 0x000fe20003f05270 */
[----:B--2---:R-:W-:-:S03]  /*1fe0*/  IMAD.WIDE.U32 R4, R4, R15, RZ ;  /* 0x0000000f04047225 */ /* 0x004fc600078e00ff */
[----:B------:R-:W-:-:S04]  /*1ff0*/  IADD3 R4, P3, PT, R4, R13, RZ ;  /* 0x0000000d04047210 */ /* 0x000fc80007f7e0ff */
[----:B------:R-:W-:Y:S01]  /*2000*/  IADD3.X R13, PT, PT, R5, UR4, RZ, P3, !PT ;  /* 0x00000004050d7c10 */ /* 0x000fe20009ffe4ff */
[----:B------:R0:W-:Y:S04]  /*2010*/  STL [R11], R4 ;  /* 0x000000040b007387 */ /* 0x0001e80000100800 */
[----:B------:R-:W-:Y:S05]  /*2020*/  @P0 BRA `(.L_x_32) ;  /* 0xfffffffc00d40947 */ /* 0x000fea000383ffff */
[----:B------:R-:W-:Y:S01]  /*2030*/  SHF.R.U32.HI R6, RZ, 0x17, R12 ;  /* 0x00000017ff067819 */ /* 0x000fe2000001160c */
[----:B------:R1:W-:Y:S03]  /*2040*/  STL [R1+0x18], R13 ;  /* 0x0000180d01007387 */ /* 0x0003e60000100800 */
[C---:B0-----:R-:W-:Y:S02]  /*2050*/  LOP3.LUT R4, R6.reuse, 0xe0, RZ, 0xc0, !PT ;  /* 0x000000e006047812 */ /* 0x041fe400078ec0ff */
[----:B------:R-:W-:-:S03]  /*2060*/  LOP3.LUT P0, RZ, R6, 0x1f, RZ, 0xc0, !PT ;  /* 0x0000001f06ff7812 */ /* 0x000fc6000780c0ff */
[----:B------:R-:W-:-:S05]  /*2070*/  VIADD R4, R4, 0xffffff80 ;  /* 0xffffff8004047836 */ /* 0x000fca0000000000 */
[----:B------:R-:W-:-:S05]  /*2080*/  SHF.R.U32.HI R4, RZ, 0x5, R4 ;  /* 0x00000005ff047819 */ /* 0x000fca0000011604 */
[----:B------:R-:W-:-:S05]  /*2090*/  IMAD R7, R4, -0x4, R1 ;  /* 0xfffffffc04077824 */ /* 0x000fca00078e0201 */
[----:B------:R-:W2:Y:S04]  /*20a0*/  LDL R9, [R7+0x18] ;  /* 0x0000180007097983 */ /* 0x000ea80000100800 */
[----:B------:R-:W2:Y:S04]  /*20b0*/  LDL R4, [R7+0x14] ;  /* 0x0000140007047983 */ /* 0x000ea80000100800 */
[----:B------:R-:W3:Y:S01]  /*20c0*/  @P0 LDL R5, [R7+0x10] ;  /* 0x0000100007050983 */ /* 0x000ee20000100800 */
[----:B------:R-:W-:Y:S01]  /*20d0*/  LOP3.LUT R6, R6, 0x1f, RZ, 0xc0, !PT ;  /* 0x0000001f06067812 */ /* 0x000fe200078ec0ff */
[----:B------:R-:W-:Y:S01]  /*20e0*/  UMOV UR4, 0x54442d19 ;  /* 0x54442d1900047882 */ /* 0x000fe20000000000 */
[----:B------:R-:W-:-:S02]  /*20f0*/  UMOV UR5, 0x3bf921fb ;  /* 0x3bf921fb00057882 */ /* 0x000fc40000000000 */
[-C--:B--2---:R-:W-:Y:S02]  /*2100*/  @P0 SHF.L.W.U32.HI R9, R4, R6.reuse, R9 ;  /* 0x0000000604090219 */ /* 0x084fe40000010e09 */
[----:B---3--:R-:W-:Y:S02]  /*2110*/  @P0 SHF.L.W.U32.HI R4, R5, R6, R4 ;  /* 0x0000000605040219 */ /* 0x008fe40000010e04 */
[----:B------:R-:W-:Y:S02]  /*2120*/  ISETP.GE.AND P0, PT, R12, RZ, PT ;  /* 0x000000ff0c00720c */ /* 0x000fe40003f06270 */
[C-C-:B------:R-:W-:Y:S01]  /*2130*/  SHF.L.W.U32.HI R11, R4.reuse, 0x2, R9.reuse ;  /* 0x00000002040b7819 */ /* 0x140fe20000010e09 */
[----:B------:R-:W-:Y:S01]  /*2140*/  IMAD.SHL.U32 R4, R4, 0x4, RZ ;  /* 0x0000000404047824 */ /* 0x000fe200078e00ff */
[----:B------:R-:W-:Y:S02]  /*2150*/  SHF.R.U32.HI R14, RZ, 0x1e, R9 ;  /* 0x0000001eff0e7819 */ /* 0x000fe40000011609 */
[----:B------:R-:W-:-:S02]  /*2160*/  SHF.R.S32.HI R5, RZ, 0x1f, R11 ;  /* 0x0000001fff057819 */ /* 0x000fc4000001140b */
[----:B------:R-:W-:Y:S02]  /*2170*/  LOP3.LUT R12, R11, R12, RZ, 0x3c, !PT ;  /* 0x0000000c0b0c7212 */ /* 0x000fe400078e3cff */
[C---:B------:R-:W-:Y:S02]  /*2180*/  LOP3.LUT R4, R5.reuse, R4, RZ, 0x3c, !PT ;  /* 0x0000000405047212 */ /* 0x040fe400078e3cff */
[----:B------:R-:W-:Y:S02]  /*2190*/  LOP3.LUT R5, R5, R11, RZ, 0x3c, !PT ;  /* 0x0000000b05057212 */ /* 0x000fe400078e3cff */
[----:B------:R-:W-:Y:S02]  /*21a0*/  LEA.HI R11, R11, R14, RZ, 0x1 ;  /* 0x0000000e0b0b7211 */ /* 0x000fe400078f08ff */
[----:B------:R-:W-:Y:S02]  /*21b0*/  ISETP.GE.AND P3, PT, R12, RZ, PT ;  /* 0x000000ff0c00720c */ /* 0x000fe40003f66270 */
[----:B------:R-:W0:Y:S01]  /*21c0*/  I2F.F64.S64 R4, R4 ;  /* 0x0000000400047312 */ /* 0x000e220000301c00 */
[----:B------:R-:W-:-:S05]  /*21d0*/  IADD3 R9, PT, PT, -R11, RZ, RZ ;  /* 0x000000ff0b097210 */ /* 0x000fca0007ffe1ff */
[----:B------:R-:W-:Y:S01]  /*21e0*/  @!P0 IMAD.MOV.U32 R11, RZ, RZ, R9 ;  /* 0x000000ffff0b8224 */ /* 0x000fe200078e0009 */
[----:B0-----:R-:W-:-:S10]  /*21f0*/  DMUL R6, R4, UR4 ;  /* 0x0000000404067c28 */ /* 0x001fd40008000000 */
[----:B------:R-:W0:Y:S02]  /*2200*/  F2F.F32.F64 R6, R6 ;  /* 0x0000000600067310 */ /* 0x000e240000301000 */
[----:B0-----:R-:W-:Y:S01]  /*2210*/  FSEL R5, -R6, R6, !P3 ;  /* 0x0000000606057208 */ /* 0x001fe20005800100 */
[----:B-1----:R-:W-:Y:S06]  /*2220*/  BRA `(.L_x_30) ;  /* 0x0000000000087947 */ /* 0x002fec0003800000 */
.L_x_31:
[----:B------:R-:W-:Y:S01]  /*2230*/  FMUL R5, RZ, R12 ;  /* 0x0000000cff057220 */ /* 0x000fe20000400000 */
[----:B------:R-:W-:-:S07]  /*2240*/  IMAD.MOV.U32 R11, RZ, RZ, RZ ;  /* 0x000000ffff0b7224 */ /* 0x000fce00078e00ff */
.L_x_30:
[----:B------:R-:W-:Y:S05]  /*2250*/  BSYNC.RECONVERGENT B2 ;  /* 0x0000000000027941 */ /* 0x000fea0003800200 */
.L_x_29:
[----:B------:R-:W-:Y:S01]  /*2260*/  MOV R4, 0x37cbac00 ;  /* 0x37cbac0000047802 */ /* 0x000fe20000000f00 */
[----:B------:R-:W-:Y:S01]  /*2270*/  FMUL R7, R5, R5 ;  /* 0x0000000505077220 */ /* 0x000fe20000400000 */
[C---:B------:R-:W-:Y:S01]  /*2280*/  LOP3.LUT R6, R11.reuse, 0x1, RZ, 0xc0, !PT ;  /* 0x000000010b067812 */ /* 0x040fe200078ec0ff */
[----:B------:R-:W-:Y:S01]  /*2290*/  IMAD.MOV.U32 R12, RZ, RZ, 0x3d2aaabb ;  /* 0x3d2aaabbff0c7424 */ /* 0x000fe200078e00ff */
[----:B------:R-:W-:Y:S01]  /*22a0*/  LOP3.LUT P3, RZ, R11, 0x2, RZ, 0xc0, !PT ;  /* 0x000000020bff7812 */ /* 0x000fe2000786c0ff */
[----:B------:R-:W-:Y:S01]  /*22b0*/  FFMA R4, R7, R4, -0.0013887860113754868507 ;  /* 0xbab607ed07047423 */ /* 0x000fe20000000004 */
[----:B------:R-:W-:Y:S01]  /*22c0*/  ISETP.NE.U32.AND P0, PT, R6, 0x1, PT ;  /* 0x000000010600780c */ /* 0x000fe20003f05070 */
[----:B------:R-:W-:-:S03]  /*22d0*/  IMAD.MOV.U32 R9, RZ, RZ, 0x3effffff ;  /* 0x3effffffff097424 */ /* 0x000fc600078e00ff */
[----:B------:R-:W-:Y:S02]  /*22e0*/  FSEL R6, R4, -0.00019574658654164522886, !P0 ;  /* 0xb94d415304067808 */ /* 0x000fe40004000000 */
[----:B------:R-:W-:Y:S02]  /*22f0*/  FSEL R12, R12, 0.0083327032625675201416, !P0 ;  /* 0x3c0885e40c0c7808 */ /* 0x000fe40004000000 */
[----:B------:R-:W-:Y:S02]  /*2300*/  FSEL R4, R5, 1, P0 ;  /* 0x3f80000005047808 */ /* 0x000fe40000000000 */
[----:B------:R-:W-:Y:S01]  /*2310*/  FSEL R9, -R9, -0.16666662693023681641, !P0 ;  /* 0xbe2aaaa809097808 */ /* 0x000fe20004000100 */
[C---:B------:R-:W-:Y:S01]  /*2320*/  FFMA R6, R7.reuse, R6, R12 ;  /* 0x0000000607067223 */ /* 0x040fe2000000000c */
[----:B------:R-:W-:Y:S01]  /*2330*/  ISETP.GE.AND P0, PT, R8, R23, PT ;  /* 0x000000170800720c */ /* 0x000fe20003f06270 */
[C---:B------:R-:W-:Y:S02]  /*2340*/  FFMA R5, R7.reuse, R4, RZ ;  /* 0x0000000407057223 */ /* 0x040fe400000000ff */
[----:B------:R-:W-:-:S04]  /*2350*/  FFMA R6, R7, R6, R9 ;  /* 0x0000000607067223 */ /* 0x000fc80000000009 */
[----:B------:R-:W-:-:S04]  /*2360*/  FFMA R5, R5, R6, R4 ;  /* 0x0000000605057223 */ /* 0x000fc80000000004 */
[----:B------:R-:W-:-:S04]  /*2370*/  @P3 FADD R5, RZ, -R5 ;  /* 0x80000005ff053221 */ /* 0x000fc80000000000 */
[----:B------:R-:W-:-:S04]  /*2380*/  FMUL R5, R0, R5 ;  /* 0x0000000500057220 */ /* 0x000fc80000400000 */
[----:B------:R-:W-:-:S04]  /*2390*/  FMUL R5, R5, R22 ;  /* 0x0000001605057220 */ /* 0x000fc80000400000 */
[----:B------:R-:W-:Y:S01]  /*23a0*/  FFMA R31, R10, R5, R31 ;  /* 0x000000050a1f7223 */ /* 0x000fe2000000001f */
[----:B------:R-:W-:Y:S06]  /*23b0*/  @!P0 BRA `(.L_x_33) ;  /* 0xfffffff800588947 */ /* 0x000fec000383ffff */
.L_x_26:
[----:B------:R-:W-:Y:S05]  /*23c0*/  BSYNC.RECONVERGENT B1 ;  /* 0x0000000000017941 */ /* 0x000fea0003800200 */
.L_x_25:
[----:B------:R-:W-:Y:S05]  /*23d0*/  @P2 BRA `(.L_x_34) ;  /* 0xffffffe400782947 */ /* 0x000fea000383ffff */
.L_x_2:
[----:B------:R-:W-:Y:S05]  /*23e0*/  BSYNC.RECONVERGENT B0 ;  /* 0x0000000000007941 */ /* 0x000fea0003800200 */
.L_x_1:
[----:B------:R-:W-:-:S04]  /*23f0*/  IADD3 R32, PT, PT, R32, 0x1, RZ ;  /* 0x0000000120207810 */ /* 0x000fc80007ffe0ff */
[----:B------:R-:W-:-:S13]  /*2400*/  ISETP.NE.AND P0, PT, R32, 0x8, PT ;  /* 0x000000082000780c */ /* 0x000fda0003f05270 */
[----:B------:R-:W-:Y:S05]  /*2410*/  @!P0 BRA `(.L_x_35) ;  /* 0x0000003400b88947 */ /* 0x000fea0003800000 */
[----:B------:R-:W-:Y:S05]  /*2420*/  BRA `(.L_x_36) ;  /* 0xffffffe0002c7947 */ /* 0x000fea000383ffff */
.L_x_0:
[----:B------:R-:W2:Y:S01]  /*2430*/  LDG.E R2, desc[UR8][R2.64] ;  /* 0x0000000802027981 */ /* 0x000ea2000c1e1900 */
[----:B------:R-:W-:Y:S01]  /*2440*/  IMAD.MOV.U32 R31, RZ, RZ, RZ ;  /* 0x000000ffff1f7224 */ /* 0x000fe200078e00ff */
[----:B------:R-:W-:Y:S01]  /*2450*/  UMOV UR4, URZ ;  /* 0x000000ff00047c82 */ /* 0x000fe20008000000 */
[----:B--2---:R-:W-:-:S07]  /*2460*/  FSET.BF.NUM.AND R8, R2, R2, PT ;  /* 0x000000020208720a */ /* 0x004fce0003807000 */
.L_x_42:
[----:B------:R-:W-:Y:S01]  /*2470*/  UIADD3 UR4, UPT, UPT, UR4, 0x1, URZ ;  /* 0x0000000104047890 */ /* 0x000fe2000fffe0ff */
[----:B------:R-:W-:-:S03]  /*2480*/  UMOV UR5, URZ ;  /* 0x000000ff00057c82 */ /* 0x000fc60008000000 */
[----:B------:R-:W-:-:S11]  /*2490*/  UISETP.NE.AND UP1, UPT, UR4, 0x1e, UPT ;  /* 0x0000001e0400788c */ /* 0x000fd6000bf25270 */
.L_x_41:
[----:B------:R-:W-:Y:S01]  /*24a0*/  UMOV UR7, UR5 ;  /* 0x0000000500077c82 */ /* 0x000fe20008000000 */
[----:B------:R-:W-:Y:S01]  /*24b0*/  UIADD3 UR5, UPT, UPT, UR5, 0x1, URZ ;  /* 0x0000000105057890 */ /* 0x000fe2000fffe0ff */
[----:B------:R-:W-:Y:S02]  /*24c0*/  IMAD.MOV.U32 R3, RZ, RZ, 0x40000000 ;  /* 0x40000000ff037424 */ /* 0x000fe400078e00ff */
[----:B------:R-:W-:Y:S02]  /*24d0*/  HFMA2 R4, -RZ, RZ, 0.9638671875, 0.00022518634796142578125 ;  /* 0x3bb60b61ff047431 */ /* 0x000fe400000001ff */
[----:B------:R-:W-:Y:S01]  /*24e0*/  IMAD.MOV.U32 R5, RZ, RZ, 0x43340000 ;  /* 0x43340000ff057424 */ /* 0x000fe200078e00ff */
[----:B------:R-:W-:-:S05]  /*24f0*/  I2FP.F32.U32 R2, UR5 ;  /* 0x0000000500027c45 */ /* 0x000fca0008201000 */
[----:B------:R-:W-:Y:S01]  /*2500*/  FADD R2, -R2, 91 ;  /* 0x42b6000002027421 */ /* 0x000fe20000000100 */
[----:B------:R-:W-:-:S03]  /*2510*/  FFMA R5, R4, -R5, 1 ;  /* 0x3f80000004057423 */ /* 0x000fc60000000805 */
[----:B------:R-:W-:-:S04]  /*2520*/  FFMA R2, R2, R3, -1 ;  /* 0xbf80000002027423 */ /* 0x000fc80000000003 */
[----:B------:R-:W-:Y:S01]  /*2530*/  FMUL R6, R2, 3.1415925025939941406 ;  /* 0x40490fda02067820 */ /* 0x000fe20000400000 */
[----:B------:R-:W-:-:S03]  /*2540*/  FFMA R2, R5, R4, 0.0055555556900799274445 ;  /* 0x3bb60b6105027423 */ /* 0x000fc60000000004 */
        /* <DEDUP_REMOVED lines=10> */
.L_x_37:
[C---:B------:R-:W-:Y:S01]  /*25f0*/  FMUL R2, R7.reuse, 0.63661974668502807617 ;  /* 0x3f22f98307027820 */ /* 0x040fe20000400000 */
[----:B------:R-:W-:Y:S01]  /*2600*/  FSETP.GE.AND P0, PT, |R7|, 105615, PT ;  /* 0x47ce47800700780b */ /* 0x000fe20003f06200 */
[----:B------:R-:W-:Y:S04]  /*2610*/  BSSY.RECONVERGENT B0, `(.L_x_38) ;  /* 0x000003a000007945 */ /* 0x000fe80003800200 */
[----:B------:R-:W0:Y:S02]  /*2620*/  F2I.NTZ R2, R2 ;  /* 0x0000000200027305 */ /* 0x000e240000203100 */
[----:B0-----:R-:W-:-:S05]  /*2630*/  I2FP.F32.S32 R4, R2 ;  /* 0x0000000200047245 */ /* 0x001fca0000201400 */
[----:B------:R-:W-:-:S04]  /*2640*/  FFMA R3, R4, -1.5707962512969970703, R7 ;  /* 0xbfc90fda04037823 */ /* 0x000fc80000000007 */
[----:B------:R-:W-:-:S04]  /*2650*/  FFMA R3, R4, -7.5497894158615963534e-08, R3 ;  /* 0xb3a2216804037823 */ /* 0x000fc80000000003 */
[----:B------:R-:W-:Y:S01]  /*2660*/  FFMA R3, R4, -5.3903029534742383927e-15, R3 ;  /* 0xa7c234c504037823 */ /* 0x000fe20000000003 */
[----:B------:R-:W-:Y:S06]  /*2670*/  @!P0 BRA `(.L_x_39) ;  /* 0x0000000000cc8947 */ /* 0x000fec0003800000 */
[----:B------:R-:W-:-:S13]  /*2680*/  FSETP.NEU.AND P0, PT, |R7|, +INF , PT ;  /* 0x7f8000000700780b */ /* 0x000fda0003f0d200 */
[----:B------:R-:W-:Y:S01]  /*2690*/  @!P0 FMUL R3, RZ, R7 ;  /* 0x00000007ff038220 */ /* 0x000fe20000400000 */
[----:B------:R-:W-:Y:S01]  /*26a0*/  @!P0 IMAD.MOV.U32 R2, RZ, RZ, RZ ;  /* 0x000000ffff028224 */ /* 0x000fe200078e00ff */
[----:B------:R-:W-:Y:S06]  /*26b0*/  @!P0 BRA `(.L_x_39) ;  /* 0x0000000000bc8947 */ /* 0x000fec0003800000 */
[----:B------:R-:W0:Y:S01]  /*26c0*/  LDC.64 R10, c[0x4][RZ] ;  /* 0x01000000ff0a7b82 */ /* 0x000e220000000a00 */
[----:B------:R-:W-:Y:S01]  /*26d0*/  SHF.L.U32 R2, R7, 0x8, RZ ;  /* 0x0000000807027819 */ /* 0x000fe200000006ff */
[----:B------:R-:W-:Y:S01]  /*26e0*/  IMAD.MOV.U32 R6, RZ, RZ, RZ ;  /* 0x000000ffff067224 */ /* 0x000fe200078e00ff */
[----:B------:R-:W-:Y:S01]  /*26f0*/  UMOV UR6, URZ ;  /* 0x000000ff00067c82 */ /* 0x000fe20008000000 */
[----:B------:R-:W-:Y:S01]  /*2700*/  IMAD.MOV.U32 R9, RZ, RZ, RZ ;  /* 0x000000ffff097224 */ /* 0x000fe200078e00ff */
[----:B------:R-:W-:-:S07]  /*2710*/  LOP3.LUT R15, R2, 0x80000000, RZ, 0xfc, !PT ;  /* 0x80000000020f7812 */ /* 0x000fce00078efcff */
.L_x_40:
[----:B0-----:R-:W-:-:S06]  /*2720*/  IMAD.WIDE.U32 R2, R9, 0x4, R10 ;  /* 0x0000000409027825 */ /* 0x001fcc00078e000a */
[----:B------:R-:W2:Y:S01]  /*2730*/  LDG.E.CONSTANT R2, desc[UR8][R2.64] ;  /* 0x0000000802027981 */ /* 0x000ea2000c1e9900 */
[C---:B-1----:R-:W-:Y:S01]  /*2740*/  LEA R12, R9.reuse, R1, 0x2 ;  /* 0x00000001090c7211 */ /* 0x042fe200078e10ff */
[----:B------:R-:W-:-:S05]  /*2750*/  VIADD R9, R9, 0x1 ;  /* 0x0000000109097836 */ /* 0x000fca0000000000 */
        /* <DEDUP_REMOVED lines=8> */
[C---:B------:R-:W-:Y:S02]  /*27e0*/  LOP3.LUT R2, R5.reuse, 0xe0, RZ, 0xc0, !PT ;  /* 0x000000e005027812 */ /* 0x040fe400078ec0ff */
        /* <DEDUP_REMOVED lines=13> */
[C---:B------:R-:W-:Y:S02]  /*28c0*/  SHF.L.W.U32.HI R4, R3.reuse, 0x2, R2 ;  /* 0x0000000203047819 */ /* 0x040fe40000010e02 */
[----:B------:R-:W-:Y:S02]  /*28d0*/  SHF.L.U32 R3, R3, 0x2, RZ ;  /* 0x0000000203037819 */ /* 0x000fe400000006ff */
[----:B------:R-:W-:-:S02]  /*28e0*/  SHF.R.S32.HI R5, RZ, 0x1f, R4 ;  /* 0x0000001fff057819 */ /* 0x000fc40000011404 */
[C---:B------:R-:W-:Y:S02]  /*28f0*/  LOP3.LUT R7, R4.reuse, R7, RZ, 0x3c, !PT ;  /* 0x0000000704077212 */ /* 0x040fe400078e3cff */
[C---:B------:R-:W-:Y:S02]  /*2900*/  LOP3.LUT R10, R5.reuse, R3, RZ, 0x3c, !PT ;  /* 0x00000003050a7212 */ /* 0x040fe400078e3cff */
[----:B------:R-:W-:Y:S02]  /*2910*/  LOP3.LUT R11, R5, R4, RZ, 0x3c, !PT ;  /* 0x00000004050b7212 */ /* 0x000fe400078e3cff */
[----:B------:R-:W-:Y:S02]  /*2920*/  SHF.R.U32.HI R3, RZ, 0x1e, R2 ;  /* 0x0000001eff037819 */ /* 0x000fe40000011602 */
[----:B------:R-:W-:Y:S02]  /*2930*/  ISETP.GE.AND P1, PT, R7, RZ, PT ;  /* 0x000000ff0700720c */ /* 0x000fe40003f26270 */
[----:B------:R-:W1:Y:S01]  /*2940*/  I2F.F64.S64 R10, R10 ;  /* 0x0000000a000a7312 */ /* 0x000e620000301c00 */
[----:B------:R-:W-:-:S05]  /*2950*/  LEA.HI R2, R4, R3, RZ, 0x1 ;  /* 0x0000000304027211 */ /* 0x000fca00078f08ff */
[----:B------:R-:W-:-:S04]  /*2960*/  IMAD.MOV R3, RZ, RZ, -R2 ;  /* 0x000000ffff037224 */ /* 0x000fc800078e0a02 */
[----:B------:R-:W-:Y:S01]  /*2970*/  @!P0 IMAD.MOV.U32 R2, RZ, RZ, R3 ;  /* 0x000000ffff028224 */ /* 0x000fe200078e0003 */
[----:B-1----:R-:W-:-:S10]  /*2980*/  DMUL R12, R10, UR10 ;  /* 0x0000000a0a0c7c28 */ /* 0x002fd40008000000 */
[----:B------:R-:W1:Y:S02]  /*2990*/  F2F.F32.F64 R12, R12 ;  /* 0x0000000c000c7310 */ /* 0x000e640000301000 */
[----:B01----:R-:W-:-:S07]  /*29a0*/  FSEL R3, -R12, R12, !P1 ;  /* 0x0000000c0c037208 */ /* 0x003fce0004800100 */
.L_x_39:
[----:B------:R-:W-:Y:S05]  /*29b0*/  BSYNC.RECONVERGENT B0 ;  /* 0x0000000000007941 */ /* 0x000fea0003800200 */
.L_x_38:
[----:B------:R-:W-:Y:S01]  /*29c0*/  MOV R4, 0x37cbac00 ;  /* 0x37cbac0000047802 */ /* 0x000fe20000000f00 */
[----:B------:R-:W-:Y:S01]  /*29d0*/  FMUL R5, R3, R3 ;  /* 0x0000000303057220 */ /* 0x000fe20000400000 */
[C---:B------:R-:W-:Y:S01]  /*29e0*/  LOP3.LUT R6, R2.reuse, 0x1, RZ, 0xc0, !PT ;  /* 0x0000000102067812 */ /* 0x040fe200078ec0ff */
[----:B------:R-:W-:Y:S01]  /*29f0*/  IMAD.MOV.U32 R7, RZ, RZ, 0x3effffff ;  /* 0x3effffffff077424 */ /* 0x000fe200078e00ff */
[----:B------:R-:W-:Y:S01]  /*2a00*/  LOP3.LUT P1, RZ, R2, 0x2, RZ, 0xc0, !PT ;  /* 0x0000000202ff7812 */ /* 0x000fe2000782c0ff */
[----:B------:R-:W-:Y:S01]  /*2a10*/  FFMA R4, R5, R4, -0.0013887860113754868507 ;  /* 0xbab607ed05047423 */ /* 0x000fe20000000004 */
[----:B------:R-:W-:Y:S01]  /*2a20*/  ISETP.NE.U32.AND P0, PT, R6, 0x1, PT ;  /* 0x000000010600780c */ /* 0x000fe20003f05070 */
[----:B------:R-:W-:Y:S01]  /*2a30*/  IMAD.MOV.U32 R6, RZ, RZ, 0x3d2aaabb ;  /* 0x3d2aaabbff067424 */ /* 0x000fe200078e00ff */
[----:B------:R-:W-:Y:S02]  /*2a40*/  UISETP.GE.U32.AND UP0, UPT, UR7, 0xb, UPT ;  /* 0x0000000b0700788c */ /* 0x000fe4000bf06070 */
[----:B------:R-:W-:-:S02]  /*2a50*/  FSEL R4, R4, -0.00019574658654164522886, !P0 ;  /* 0xb94d415304047808 */ /* 0x000fc40004000000 */
[----:B------:R-:W-:Y:S02]  /*2a60*/  FSEL R6, R6, 0.0083327032625675201416, !P0 ;  /* 0x3c0885e406067808 */ /* 0x000fe40004000000 */
[----:B------:R-:W-:Y:S02]  /*2a70*/  FSEL R2, R3, 1, P0 ;  /* 0x3f80000003027808 */ /* 0x000fe40000000000 */
[----:B------:R-:W-:Y:S01]  /*2a80*/  FSEL R7, -R7, -0.16666662693023681641, !P0 ;  /* 0xbe2aaaa807077808 */ /* 0x000fe20004000100 */
[C---:B------:R-:W-:Y:S02]  /*2a90*/  FFMA R4, R5.reuse, R4, R6 ;  /* 0x0000000405047223 */ /* 0x040fe40000000006 */
[C---:B------:R-:W-:Y:S02]  /*2aa0*/  FFMA R3, R5.reuse, R2, RZ ;  /* 0x0000000205037223 */ /* 0x040fe400000000ff */
[----:B------:R-:W-:-:S04]  /*2ab0*/  FFMA R4, R5, R4, R7 ;  /* 0x0000000405047223 */ /* 0x000fc80000000007 */
[----:B------:R-:W-:-:S04]  /*2ac0*/  FFMA R3, R3, R4, R2 ;  /* 0x0000000403037223 */ /* 0x000fc80000000002 */
[----:B------:R-:W-:-:S04]  /*2ad0*/  @P1 FADD R3, RZ, -R3 ;  /* 0x80000003ff031221 */ /* 0x000fc80000000000 */
[----:B------:R-:W-:-:S04]  /*2ae0*/  FMUL R3, R0, R3 ;  /* 0x0000000300037220 */ /* 0x000fc80000400000 */
[----:B------:R-:W-:-:S04]  /*2af0*/  FMUL R3, R3, 0.20943951606750488281 ;  /* 0x3e56775003037820 */ /* 0x000fc80000400000 */
[----:B------:R-:W-:Y:S01]  /*2b00*/  FFMA R31, R8, R3, R31 ;  /* 0x00000003081f7223 */ /* 0x000fe2000000001f */
[----:B------:R-:W-:Y:S06]  /*2b10*/  BRA.U !UP0, `(.L_x_41) ;  /* 0xfffffff908607547 */ /* 0x000fec000b83ffff */
[----:B------:R-:W-:Y:S05]  /*2b20*/  BRA.U UP1, `(.L_x_42) ;  /* 0xfffffff901507547 */ /* 0x000fea000b83ffff */
[----:B------:R-:W-:-:S05]  /*2b30*/  UMOV UR4, URZ ;  /* 0x000000ff00047c82 */ /* 0x000fca0008000000 */
.L_x_49:
[----:B------:R-:W-:Y:S01]  /*2b40*/  UIADD3 UR4, UPT, UPT, UR4, 0x1, URZ ;  /* 0x0000000104047890 */ /* 0x000fe2000fffe0ff */
[----:B------:R-:W-:-:S03]  /*2b50*/  UMOV UR6, 0xc ;  /* 0x0000000c00067882 */ /* 0x000fc60000000000 */
[----:B------:R-:W-:-:S11]  /*2b60*/  UISETP.NE.AND UP1, UPT, UR4, 0x1e, UPT ;  /* 0x0000001e0400788c */ /* 0x000fd6000bf25270 */
.L_x_48:
[----:B------:R-:W-:Y:S01]  /*2b70*/  UMOV UR7, UR6 ;  /* 0x0000000600077c82 */ /* 0x000fe20008000000 */
[----:B------:R-:W-:Y:S01]  /*2b80*/  UIADD3 UR6, UPT, UPT, UR6, 0x1, URZ ;  /* 0x0000000106067890 */ /* 0x000fe2000fffe0ff */
[----:B------:R-:W-:Y:S02]  /*2b90*/  HFMA2 R3, -RZ, RZ, 2, 0 ;  /* 0x40000000ff037431 */ /* 0x000fe400000001ff */
[----:B------:R-:W-:Y:S02]  /*2ba0*/  IMAD.MOV.U32 R4, RZ, RZ, 0x3bb60b61 ;  /* 0x3bb60b61ff047424 */ /* 0x000fe400078e00ff */
[----:B------:R-:W-:Y:S01]  /*2bb0*/  IMAD.MOV.U32 R5, RZ, RZ, 0x43340000 ;  /* 0x43340000ff057424 */ /* 0x000fe200078e00ff */
[----:B------:R-:W-:-:S03]  /*2bc0*/  I2FP.F32.U32 R2, UR6 ;  /* 0x0000000600027c45 */ /* 0x000fc60008201000 */
[----:B------:R-:W-:Y:S02]  /*2bd0*/  FFMA R5, R4, -R5, 1 ;  /* 0x3f80000004057423 */ /* 0x000fe40000000805 */
[----:B------:R-:W-:-:S04]  /*2be0*/  FADD R2, -R2, 91 ;  /* 0x42b6000002027421 */ /* 0x000fc80000000100 */
        /* <DEDUP_REMOVED lines=8> */
[----:B------:R-:W-:Y:S01]  /*2c70*/  MOV R4, R6 ;  /* 0x0000000600047202 */ /* 0x000fe20000000f00 */
[----:B------:R-:W-:Y:S01]  /*2c80*/  IMAD.MOV.U32 R5, RZ, RZ, 0x43340000 ;  /* 0x43340000ff057424 */ /* 0x000fe200078e00ff */
[----:B------:R-:W-:-:S07]  /*2c90*/  MOV R36, 0x2cb0 ;  /* 0x00002cb000247802 */ /* 0x000fce0000000f00 */
[----:B------:R-:W-:Y:S05]  /*2ca0*/  CALL.REL.NOINC `($__internal_0_$__cuda_sm3x_div_rn_noftz_f32_slowpath) ;  /* 0x0000002c00a47944 */ /* 0x000fea0003c00000 */
[----:B------:R-:W-:-:S07]  /*2cb0*/  IMAD.MOV.U32 R7, RZ, RZ, R4 ;  /* 0x000000ffff077224 */ /* 0x000fce00078e0004 */
.L_x_43:
        /* <DEDUP_REMOVED lines=11> */
[----:B------:R-:W0:Y:S01]  /*2d70*/  LDC.64 R10, c[0x4][RZ] ;  /* 0x01000000ff0a7b82 */ /* 0x000e220000000a00 */
[----:B------:R-:W-:Y:S01]  /*2d80*/  SHF.L.U32 R2, R7, 0x8, RZ ;  /* 0x0000000807027819 */ /* 0x000fe200000006ff */
[----:B------:R-:W-:Y:S01]  /*2d90*/  IMAD.MOV.U32 R6, RZ, RZ, RZ ;  /* 0x000000ffff067224 */ /* 0x000fe200078e00ff */
[----:B------:R-:W-:Y:S01]  /*2da0*/  UMOV UR5, URZ ;  /* 0x000000ff00057c82 */ /* 0x000fe20008000000 */
[----:B------:R-:W-:Y:S01]  /*2db0*/  IMAD.MOV.U32 R9, RZ, RZ, RZ ;  /* 0x000000ffff097224 */ /* 0x000fe200078e00ff */
[----:B------:R-:W-:-:S07]  /*2dc0*/  LOP3.LUT R15, R2, 0x80000000, RZ, 0xfc, !PT ;  /* 0x80000000020f7812 */ /* 0x000fce00078efcff */
.L_x_47:
        /* <DEDUP_REMOVED lines=40> */
[----:B-1----:R-:W-:Y:S01]  /*3050*/  FSEL R3, -R12, R12, !P1 ;  /* 0x0000000c0c037208 */ /* 0x002fe20004800100 */
[----:B0-----:R-:W-:Y:S06]  /*3060*/  BRA `(.L_x_45) ;  /* 0x0000000000087947 */ /* 0x001fec0003800000 */
.L_x_46:
[----:B------:R-:W-:Y:S01]  /*3070*/  FMUL R3, RZ, R7 ;  /* 0x00000007ff037220 */ /* 0x000fe20000400000 */
[----:B------:R-:W-:-:S07]  /*3080*/  MOV R2, RZ ;  /* 0x000000ff00027202 */ /* 0x000fce0000000f00 */
.L_x_45:
[----:B------:R-:W-:Y:S05]  /*3090*/  BSYNC.RECONVERGENT B0 ;  /* 0x0000000000007941 */ /* 0x000fea0003800200 */
.L_x_44:
[----:B------:R-:W-:Y:S01]  /*30a0*/  LOP3.LUT R6, R2, 0x1, RZ, 0xc0, !PT ;  /* 0x0000000102067812 */ /* 0x000fe200078ec0ff */
[----:B------:R-:W-:Y:S02]  /*30b0*/  IMAD.MOV.U32 R4, RZ, RZ, 0x37cbac00 ;  /* 0x37cbac00ff047424 */ /* 0x000fe400078e00ff */
[----:B------:R-:W-:Y:S01]  /*30c0*/  FMUL R5, R3, R3 ;  /* 0x0000000303057220 */ /* 0x000fe20000400000 */
[----:B------:R-:W-:Y:S01]  /*30d0*/  MOV R7, 0x3effffff ;  /* 0x3effffff00077802 */ /* 0x000fe20000000f00 */
[----:B------:R-:W-:Y:S01]  /*30e0*/  UISETP.GE.U32.AND UP0, UPT, UR7, 0x17, UPT ;  /* 0x000000170700788c */ /* 0x000fe2000bf06070 */
[----:B------:R-:W-:Y:S01]  /*30f0*/  ISETP.NE.U32.AND P0, PT, R6, 0x1, PT ;  /* 0x000000010600780c */ /* 0x000fe20003f05070 */
[----:B------:R-:W-:Y:S01]  /*3100*/  FFMA R4, R5, R4, -0.0013887860113754868507 ;  /* 0xbab607ed05047423 */ /* 0x000fe20000000004 */
[----:B------:R-:W-:Y:S01]  /*3110*/  IMAD.MOV.U32 R6, RZ, RZ, 0x3d2aaabb ;  /* 0x3d2aaabbff067424 */ /* 0x000fe200078e00ff */
[----:B------:R-:W-:Y:S02]  /*3120*/  LOP3.LUT P1, RZ, R2, 0x2, RZ, 0xc0, !PT ;  /* 0x0000000202ff7812 */ /* 0x000fe4000782c0ff */
[----:B------:R-:W-:-:S02]  /*3130*/  FSEL R2, R3, 1, P0 ;  /* 0x3f80000003027808 */ /* 0x000fc40000000000 */
[----:B------:R-:W-:Y:S02]  /*3140*/  FSEL R4, R4, -0.00019574658654164522886, !P0 ;  /* 0xb94d415304047808 */ /* 0x000fe40004000000 */
[----:B------:R-:W-:Y:S01]  /*3150*/  FSEL R6, R6, 0.0083327032625675201416, !P0 ;  /* 0x3c0885e406067808 */ /* 0x000fe20004000000 */
[----:B------:R-:W-:Y:S01]  /*3160*/  FFMA R3, R5, R2, RZ ;  /* 0x0000000205037223 */ /* 0x000fe200000000ff */
[----:B------:R-:W-:-:S03]  /*3170*/  FSEL R7, -R7, -0.16666662693023681641, !P0 ;  /* 0xbe2aaaa807077808 */ /* 0x000fc60004000100 */
[----:B------:R-:W-:-:S04]  /*3180*/  FFMA R4, R5, R4, R6 ;  /* 0x0000000405047223 */ /* 0x000fc80000000006 */
        /* <DEDUP_REMOVED lines=9> */
.L_x_56:
[----:B------:R-:W-:Y:S01]  /*3220*/  UIADD3 UR4, UPT, UPT, UR4, 0x1, URZ ;  /* 0x0000000104047890 */ /* 0x000fe2000fffe0ff */
[----:B------:R-:W-:-:S03]  /*3230*/  UMOV UR6, 0x18 ;  /* 0x0000001800067882 */ /* 0x000fc60000000000 */
[----:B------:R-:W-:-:S11]  /*3240*/  UISETP.NE.AND UP1, UPT, UR4, 0x18, UPT ;  /* 0x000000180400788c */ /* 0x000fd6000bf25270 */
.L_x_55:
[----:B------:R-:W-:Y:S01]  /*3250*/  UMOV UR7, UR6 ;  /* 0x0000000600077c82 */ /* 0x000fe20008000000 */
[----:B------:R-:W-:Y:S01]  /*3260*/  UIADD3 UR6, UPT, UPT, UR6, 0x1, URZ ;  /* 0x0000000106067890 */ /* 0x000fe2000fffe0ff */
[----:B------:R-:W-:Y:S02]  /*3270*/  IMAD.MOV.U32 R3, RZ, RZ, 0x40000000 ;  /* 0x40000000ff037424 */ /* 0x000fe400078e00ff */
[----:B------:R-:W-:Y:S02]  /*3280*/  HFMA2 R5, -RZ, RZ, 3.6015625, 0 ;  /* 0x43340000ff057431 */ /* 0x000fe400000001ff */
        /* <DEDUP_REMOVED lines=13> */
[----:B------:R-:W-:Y:S01]  /*3360*/  MOV R36, 0x3390 ;  /* 0x0000339000247802 */ /* 0x000fe20000000f00 */
[----:B------:R-:W-:-:S07]  /*3370*/  IMAD.MOV.U32 R5, RZ, RZ, 0x43340000 ;  /* 0x43340000ff057424 */ /* 0x000fce00078e00ff */
[----:B------:R-:W-:Y:S05]  /*3380*/  CALL.REL.NOINC `($__internal_0_$__cuda_sm3x_div_rn_noftz_f32_slowpath) ;  /* 0x0000002400ec7944 */ /* 0x000fea0003c00000 */
[----:B------:R-:W-:-:S07]  /*3390*/  MOV R7, R4 ;  /* 0x0000000400077202 */ /* 0x000fce0000000f00 */
.L_x_50:
        /* <DEDUP_REMOVED lines=12> */
[----:B------:R-:W-:Y:S02]  /*3460*/  IMAD.SHL.U32 R2, R7, 0x100, RZ ;  /* 0x0000010007027824 */ /* 0x000fe400078e00ff */
[----:B------:R-:W-:Y:S02]  /*3470*/  HFMA2 R9, -RZ, RZ, 0, 0 ;  /* 0x00000000ff097431 */ /* 0x000fe400000001ff */
[----:B------:R-:W-:Y:S01]  /*3480*/  IMAD.MOV.U32 R6, RZ, RZ, RZ ;  /* 0x000000ffff067224 */ /* 0x000fe200078e00ff */
[----:B------:R-:W-:Y:S01]  /*3490*/  UMOV UR5, URZ ;  /* 0x000000ff00057c82 */ /* 0x000fe20008000000 */
[----:B------:R-:W-:-:S07]  /*34a0*/  LOP3.LUT R15, R2, 0x80000000, RZ, 0xfc, !PT ;  /* 0x80000000020f7812 */ /* 0x000fce00078efcff */
.L_x_54:
[----:B0-----:R-:W-:-:S06]  /*34b0*/  IMAD.WIDE.U32 R2, R9, 0x4, R10 ;  /* 0x0000000409027825 */ /* 0x001fcc00078e000a */
[----:B------:R-:W2:Y:S01]  /*34c0*/  LDG.E.CONSTANT R2, desc[UR8][R2.64] ;  /* 0x0000000802027981 */ /* 0x000ea2000c1e9900 */
[C---:B-1----:R-:W-:Y:S02]  /*34d0*/  IMAD R12, R9.reuse, 0x4, R1 ;  /* 0x00000004090c7824 */ /* 0x042fe400078e0201 */
        /* <DEDUP_REMOVED lines=10> */
[----:B------:R-:W-:Y:S02]  /*3580*/  LOP3.LUT P0, RZ, R5, 0x1f, RZ, 0xc0, !PT ;  /* 0x0000001f05ff7812 */ /* 0x000fe4000780c0ff */
[----:B------:R-:W-:-:S04]  /*3590*/  IADD3 R2, PT, PT, R2, -0x80, RZ ;  /* 0xffffff8002027810 */ /* 0x000fc80007ffe0ff */
        /* <DEDUP_REMOVED lines=11> */
[C---:B------:R-:W-:Y:S01]  /*3650*/  SHF.L.W.U32.HI R4, R3.reuse, 0x2, R2 ;  /* 0x0000000203047819 */ /* 0x040fe20000010e02 */
[----:B------:R-:W-:-:S03]  /*3660*/  IMAD.SHL.U32 R3, R3, 0x4, RZ ;  /* 0x0000000403037824 */ /* 0x000fc600078e00ff */
[----:B------:R-:W-:Y:S02]  /*3670*/  SHF.R.S32.HI R5, RZ, 0x1f, R4 ;  /* 0x0000001fff057819 */ /* 0x000fe40000011404 */
[----:B------:R-:W-:Y:S02]  /*3680*/  LOP3.LUT R7, R4, R7, RZ, 0x3c, !PT ;  /* 0x0000000704077212 */ /* 0x000fe400078e3cff */
[C---:B------:R-:W-:Y:S02]  /*3690*/  LOP3.LUT R10, R5.reuse, R3, RZ, 0x3c, !PT ;  /* 0x00000003050a7212 */ /* 0x040fe400078e3cff */
[----:B------:R-:W-:Y:S02]  /*36a0*/  LOP3.LUT R11, R5, R4, RZ, 0x3c, !PT ;  /* 0x00000004050b7212 */ /* 0x000fe400078e3cff */
[----:B------:R-:W-:Y:S02]  /*36b0*/  SHF.R.U32.HI R3, RZ, 0x1e, R2 ;  /* 0x0000001eff037819 */ /* 0x000fe40000011602 */
[----:B------:R-:W-:-:S02]  /*36c0*/  ISETP.GE.AND P1, PT, R7, RZ, PT ;  /* 0x000000ff0700720c */ /* 0x000fc40003f26270 */
[----:B------:R-:W1:Y:S01]  /*36d0*/  I2F.F64.S64 R10, R10 ;  /* 0x0000000a000a7312 */ /* 0x000e620000301c00 */
[----:B------:R-:W-:-:S05]  /*36e0*/  LEA.HI R2, R4, R3, RZ, 0x1 ;  /* 0x0000000304027211 */ /* 0x000fca00078f08ff */
[----:B------:R-:W-:-:S05]  /*36f0*/  IMAD.MOV R3, RZ, RZ, -R2 ;  /* 0x000000ffff037224 */ /* 0x000fca00078e0a02 */
[----:B------:R-:W-:Y:S01]  /*3700*/  @!P0 MOV R2, R3 ;  /* 0x0000000300028202 */ /* 0x000fe20000000f00 */
[----:B-1----:R-:W-:-:S10]  /*3710*/  DMUL R12, R10, UR10 ;  /* 0x0000000a0a0c7c28 */ /* 0x002fd40008000000 */
[----:B------:R-:W1:Y:S02]  /*3720*/  F2F.F32.F64 R12, R12 ;  /* 0x0000000c000c7310 */ /* 0x000e640000301000 */
[----:B-1----:R-:W-:Y:S01]  /*3730*/  FSEL R3, -R12, R12, !P1 ;  /* 0x0000000c0c037208 */ /* 0x002fe20004800100 */
[----:B0-----:R-:W-:Y:S06]  /*3740*/  BRA `(.L_x_52) ;  /* 0x0000000000087947 */ /* 0x001fec0003800000 */
.L_x_53:
[----:B------:R-:W-:Y:S01]  /*3750*/  FMUL R3, RZ, R7 ;  /* 0x00000007ff037220 */ /* 0x000fe20000400000 */
[----:B------:R-:W-:-:S07]  /*3760*/  IMAD.MOV.U32 R2, RZ, RZ, RZ ;  /* 0x000000ffff027224 */ /* 0x000fce00078e00ff */
.L_x_52:
[----:B------:R-:W-:Y:S05]  /*3770*/  BSYNC.RECONVERGENT B0 ;  /* 0x0000000000007941 */ /* 0x000fea0003800200 */
.L_x_51:
[----:B------:R-:W-:Y:S01]  /*3780*/  LOP3.LUT R6, R2, 0x1, RZ, 0xc0, !PT ;  /* 0x0000000102067812 */ /* 0x000fe200078ec0ff */
[----:B------:R-:W-:Y:S02]  /*3790*/  IMAD.MOV.U32 R4, RZ, RZ, 0x37cbac00 ;  /* 0x37cbac00ff047424 */ /* 0x000fe400078e00ff */
[----:B------:R-:W-:Y:S01]  /*37a0*/  FMUL R5, R3, R3 ;  /* 0x0000000303057220 */ /* 0x000fe20000400000 */
[----:B------:R-:W-:Y:S01]  /*37b0*/  IMAD.MOV.U32 R7, RZ, RZ, 0x3effffff ;  /* 0x3effffffff077424 */ /* 0x000fe200078e00ff */
[----:B------:R-:W-:Y:S01]  /*37c0*/  ISETP.NE.U32.AND P0, PT, R6, 0x1, PT ;  /* 0x000000010600780c */ /* 0x000fe20003f05070 */
[----:B------:R-:W-:Y:S02]  /*37d0*/  HFMA2 R6, -RZ, RZ, 1.291015625, -0.052581787109375 ;  /* 0x3d2aaabbff067431 */ /* 0x000fe400000001ff */
[----:B------:R-:W-:Y:S01]  /*37e0*/  FFMA R4, R5, R4, -0.0013887860113754868507 ;  /* 0xbab607ed05047423 */ /* 0x000fe20000000004 */
[----:B------:R-:W-:Y:S01]  /*37f0*/  LOP3.LUT P1, RZ, R2, 0x2, RZ, 0xc0, !PT ;  /* 0x0000000202ff7812 */ /* 0x000fe2000782c0ff */
[----:B------:R-:W-:Y:S01]  /*3800*/  UISETP.GE.U32.AND UP0, UPT, UR7, 0x23, UPT ;  /* 0x000000230700788c */ /* 0x000fe2000bf06070 */
[----:B------:R-:W-:-:S02]  /*3810*/  FSEL R2, R3, 1, P0 ;  /* 0x3f80000003027808 */ /* 0x000fc40000000000 */
[----:B------:R-:W-:Y:S02]  /*3820*/  FSEL R4, R4, -0.00019574658654164522886, !P0 ;  /* 0xb94d415304047808 */ /* 0x000fe40004000000 */
[----:B------:R-:W-:Y:S01]  /*3830*/  FSEL R7, -R7, -0.16666662693023681641, !P0 ;  /* 0xbe2aaaa807077808 */ /* 0x000fe20004000100 */
[----:B------:R-:W-:Y:S01]  /*3840*/  FFMA R3, R5, R2, RZ ;  /* 0x0000000205037223 */ /* 0x000fe200000000ff */
[----:B------:R-:W-:-:S05]  /*3850*/  FSEL R6, R6, 0.0083327032625675201416, !P0 ;  /* 0x3c0885e406067808 */ /* 0x000fca0004000000 */
[----:B------:R-:W-:-:S04]  /*3860*/  FFMA R4, R5, R4, R6 ;  /* 0x0000000405047223 */ /* 0x000fc80000000006 */
[----:B------:R-:W-:-:S04]  /*3870*/  FFMA R4, R5, R4, R7 ;  /* 0x0000000405047223 */ /* 0x000fc80000000007 */
[----:B------:R-:W-:-:S04]  /*3880*/  FFMA R3, R3, R4, R2 ;  /* 0x0000000403037223 */ /* 0x000fc80000000002 */
[----:B------:R-:W-:-:S04]  /*3890*/  @P1 FADD R3, RZ, -R3 ;  /* 0x80000003ff031221 */ /* 0x000fc80000000000 */
[----:B------:R-:W-:-:S04]  /*38a0*/  FMUL R3, R0, R3 ;  /* 0x0000000300037220 */ /* 0x000fc80000400000 */
[----:B------:R-:W-:-:S04]  /*38b0*/  FMUL R3, R3, 0.26179936528205871582 ;  /* 0x3e860a9103037820 */ /* 0x000fc80000400000 */
[----:B------:R-:W-:Y:S01]  /*38c0*/  FFMA R31, R8, R3, R31 ;  /* 0x00000003081f7223 */ /* 0x000fe2000000001f */
[----:B------:R-:W-:Y:S06]  /*38d0*/  BRA.U !UP0, `(.L_x_55) ;  /* 0xfffffff9085c7547 */ /* 0x000fec000b83ffff */
[----:B------:R-:W-:Y:S05]  /*38e0*/  BRA.U UP1, `(.L_x_56) ;  /* 0xfffffff9014c7547 */ /* 0x000fea000b83ffff */
[----:B------:R-:W-:-:S05]  /*38f0*/  UMOV UR4, URZ ;  /* 0x000000ff00047c82 */ /* 0x000fca0008000000 */
.L_x_63:
[----:B------:R-:W-:Y:S01]  /*3900*/  UIADD3 UR4, UPT, UPT, UR4, 0x1, URZ ;  /* 0x0000000104047890 */ /* 0x000fe2000fffe0ff */
[----:B------:R-:W-:-:S03]  /*3910*/  UMOV UR6, 0x24 ;  /* 0x0000002400067882 */ /* 0x000fc60000000000 */
[----:B------:R-:W-:-:S11]  /*3920*/  UISETP.NE.AND UP1, UPT, UR4, 0x18, UPT ;  /* 0x000000180400788c */ /* 0x000fd6000bf25270 */
.L_x_62:
        /* <DEDUP_REMOVED lines=21> */
.L_x_57:
        /* <DEDUP_REMOVED lines=12> */
[----:B------:R-:W-:Y:S01]  /*3b40*/  IMAD.SHL.U32 R2, R7, 0x100, RZ ;  /* 0x0000010007027824 */ /* 0x000fe200078e00ff */
[----:B------:R-:W-:Y:S01]  /*3b50*/  MOV R6, RZ ;  /* 0x000000ff00067202 */ /* 0x000fe20000000f00 */
[----:B------:R-:W-:Y:S01]  /*3b60*/  IMAD.MOV.U32 R9, RZ, RZ, RZ ;  /* 0x000000ffff097224 */ /* 0x000fe200078e00ff */
[----:B------:R-:W-:Y:S02]  /*3b70*/  UMOV UR5, URZ ;  /* 0x000000ff00057c82 */ /* 0x000fe40008000000 */
[----:B------:R-:W-:-:S07]  /*3b80*/  LOP3.LUT R15, R2, 0x80000000, RZ, 0xfc, !PT ;  /* 0x80000000020f7812 */ /* 0x000fce00078efcff */
.L_x_61:
[----:B0-----:R-:W-:-:S06]  /*3b90*/  IMAD.WIDE.U32 R2, R9, 0x4, R10 ;  /* 0x0000000409027825 */ /* 0x001fcc00078e000a */
[----:B------:R-:W2:Y:S01]  /*3ba0*/  LDG.E.CONSTANT R2, desc[UR8][R2.64] ;  /* 0x0000000802027981 */ /* 0x000ea2000c1e9900 */
[C---:B-1----:R-:W-:Y:S01]  /*3bb0*/  IMAD R12, R9.reuse, 0x4, R1 ;  /* 0x00000004090c7824 */ /* 0x042fe200078e0201 */
        /* <DEDUP_REMOVED lines=32> */
[----:B------:R-:W-:-:S04]  /*3dc0*/  LEA.HI R2, R4, R3, RZ, 0x1 ;  /* 0x0000000304027211 */ /* 0x000fc800078f08ff */
[----:B------:R-:W-:-:S05]  /*3dd0*/  IADD3 R3, PT, PT, -R2, RZ, RZ ;  /* 0x000000ff02037210 */ /* 0x000fca0007ffe1ff */
[----:B------:R-:W-:Y:S01]  /*3de0*/  @!P0 IMAD.MOV.U32 R2, RZ, RZ, R3 ;  /* 0x000000ffff028224 */ /* 0x000fe200078e0003 */
[----:B-1----:R-:W-:-:S10]  /*3df0*/  DMUL R12, R10, UR10 ;  /* 0x0000000a0a0c7c28 */ /* 0x002fd40008000000 */
[----:B------:R-:W1:Y:S02]  /*3e00*/  F2F.F32.F64 R12, R12 ;  /* 0x0000000c000c7310 */ /* 0x000e640000301000 */
[----:B-1----:R-:W-:Y:S01]  /*3e10*/  FSEL R3, -R12, R12, !P1 ;  /* 0x0000000c0c037208 */ /* 0x002fe20004800100 */
[----:B0-----:R-:W-:Y:S06]  /*3e20*/  BRA `(.L_x_59) ;  /* 0x0000000000087947 */ /* 0x001fec0003800000 */
.L_x_60:
[----:B------:R-:W-:Y:S01]  /*3e30*/  FMUL R3, RZ, R7 ;  /* 0x00000007ff037220 */ /* 0x000fe20000400000 */
[----:B------:R-:W-:-:S07]  /*3e40*/  IMAD.MOV.U32 R2, RZ, RZ, RZ ;  /* 0x000000ffff027224 */ /* 0x000fce00078e00ff */
.L_x_59:
[----:B------:R-:W-:Y:S05]  /*3e50*/  BSYNC.RECONVERGENT B0 ;  /* 0x0000000000007941 */ /* 0x000fea0003800200 */
.L_x_58:
        /* <DEDUP_REMOVED lines=24> */
.L_x_70:
[----:B------:R-:W-:Y:S01]  /*3fe0*/  UIADD3 UR4, UPT, UPT, UR4, 0x1, URZ ;  /* 0x0000000104047890 */ /* 0x000fe2000fffe0ff */
[----:B------:R-:W-:-:S03]  /*3ff0*/  UMOV UR6, 0x30 ;  /* 0x0000003000067882 */ /* 0x000fc60000000000 */
[----:B------:R-:W-:-:S11]  /*4000*/  UISETP.NE.AND UP1, UPT, UR4, 0x12, UPT ;  /* 0x000000120400788c */ /* 0x000fd6000bf25270 */
.L_x_69:
        /* <DEDUP_REMOVED lines=21> */
.L_x_64:
        /* <DEDUP_REMOVED lines=17> */
.L_x_68:
        /* <DEDUP_REMOVED lines=42> */
.L_x_67:
[----:B------:R-:W-:Y:S01]  /*4510*/  FMUL R3, RZ, R7 ;  /* 0x00000007ff037220 */ /* 0x000fe20000400000 */
[----:B------:R-:W-:-:S07]  /*4520*/  MOV R2, RZ ;  /* 0x000000ff00027202 */ /* 0x000fce0000000f00 */
.L_x_66:
[----:B------:R-:W-:Y:S05]  /*4530*/  BSYNC.RECONVERGENT B0 ;  /* 0x0000000000007941 */ /* 0x000fea0003800200 */
.L_x_65:
        /* <DEDUP_REMOVED lines=19> */
[----:B------:R-:W-:-:S04]  /*4670*/  FMUL R3, R3, 0.3490658104419708252 ;  /* 0x3eb2b8c103037820 */ /* 0x000fc80000400000 */
[----:B------:R-:W-:Y:S01]  /*4680*/  FFMA R31, R8, R3, R31 ;  /* 0x00000003081f7223 */ /* 0x000fe2000000001f */
[----:B------:R-:W-:Y:S06]  /*4690*/  BRA.U !UP0, `(.L_x_69) ;  /* 0xfffffff9085c7547 */ /* 0x000fec000b83ffff */
[----:B------:R-:W-:Y:S05]  /*46a0*/  BRA.U UP1, `(.L_x_70) ;  /* 0xfffffff9014c7547 */ /* 0x000fea000b83ffff */
[----:B------:R-:W-:-:S07]  /*46b0*/  IMAD.MOV.U32 R9, RZ, RZ, RZ ;  /* 0x000000ffff097224 */ /* 0x000fce00078e00ff */
.L_x_77:
[----:B------:R-:W-:Y:S02]  /*46c0*/  VIADD R9, R9, 0x1 ;  /* 0x0000000109097836 */ /* 0x000fe40000000000 */
[----:B------:R-:W-:-:S03]  /*46d0*/  HFMA2 R3, -RZ, RZ, 0, 3.5762786865234375e-06 ;  /* 0x0000003cff037431 */ /* 0x000fc600000001ff */
[----:B------:R-:W-:-:S13]  /*46e0*/  ISETP.NE.AND P1, PT, R9, 0xc, PT ;  /* 0x0000000c0900780c */ /* 0x000fda0003f25270 */
.L_x_76:
[----:B------:R-:W-:Y:S01]  /*46f0*/  IMAD.MOV.U32 R2, RZ, RZ, R3 ;  /* 0x000000ffff027224 */ /* 0x000fe200078e0003 */
[----:B------:R-:W-:Y:S01]  /*4700*/  MOV R5, 0x40000000 ;  /* 0x4000000000057802 */ /* 0x000fe20000000f00 */
[----:B------:R-:W-:Y:S02]  /*4710*/  VIADD R3, R3, 0x1 ;  /* 0x0000000103037836 */ /* 0x000fe40000000000 */
[----:B------:R-:W-:Y:S02]  /*4720*/  IMAD.MOV.U32 R6, RZ, RZ, 0x3bb60b61 ;  /* 0x3bb60b61ff067424 */ /* 0x000fe400078e00ff */
[----:B------:R-:W-:Y:S01]  /*4730*/  IMAD.MOV.U32 R7, RZ, RZ, 0x43340000 ;  /* 0x43340000ff077424 */ /* 0x000fe200078e00ff */
[----:B------:R-:W-:-:S03]  /*4740*/  I2FP.F32.U32 R4, R3 ;  /* 0x0000000300047245 */ /* 0x000fc60000201000 */
        /* <DEDUP_REMOVED lines=15> */
.L_x_71:
        /* <DEDUP_REMOVED lines=13> */
[----:B------:R-:W-:Y:S02]  /*4910*/  HFMA2 R14, -RZ, RZ, 0, 0 ;  /* 0x00000000ff0e7431 */ /* 0x000fe400000001ff */
[----:B------:R-:W-:Y:S02]  /*4920*/  IMAD.MOV.U32 R10, RZ, RZ, RZ ;  /* 0x000000ffff0a7224 */ /* 0x000fe400078e00ff */
[----:B------:R-:W-:Y:S01]  /*4930*/  IMAD.MOV.U32 R17, RZ, RZ, RZ ;  /* 0x000000ffff117224 */ /* 0x000fe200078e00ff */
[----:B------:R-:W-:-:S07]  /*4940*/  LOP3.LUT R19, R4, 0x80000000, RZ, 0xfc, !PT ;  /* 0x8000000004137812 */ /* 0x000fce00078efcff */
.L_x_75:
[----:B0-----:R-:W-:-:S06]  /*4950*/  IMAD.WIDE.U32 R4, R14, 0x4, R12 ;  /* 0x000000040e047825 */ /* 0x001fcc00078e000c */
[----:B------:R-:W2:Y:S01]  /*4960*/  LDG.E.CONSTANT R4, desc[UR8][R4.64] ;  /* 0x0000000804047981 */ /* 0x000ea2000c1e9900 */
[C---:B-1----:R-:W-:Y:S02]  /*4970*/  IMAD R15, R14.reuse, 0x4, R1 ;  /* 0x000000040e0f7824 */ /* 0x042fe400078e0201 */
[----:B------:R-:W-:-:S05]  /*4980*/  VIADD R14, R14, 0x1 ;  /* 0x000000010e0e7836 */ /* 0x000fca0000000000 */
[----:B------:R-:W-:Y:S01]  /*4990*/  ISETP.NE.AND P0, PT, R14, 0x6, PT ;  /* 0x000000060e00780c */ /* 0x000fe20003f05270 */
[----:B--2---:R-:W-:-:S03]  /*49a0*/  IMAD.WIDE.U32 R6, R4, R19, RZ ;  /* 0x0000001304067225 */ /* 0x004fc600078e00ff */
[----:B------:R-:W-:-:S04]  /*49b0*/  IADD3 R6, P2, PT, R6, R10, RZ ;  /* 0x0000000a06067210 */ /* 0x000fc80007f5e0ff */
[----:B------:R-:W-:Y:S01]  /*49c0*/  IADD3.X R10, PT, PT, R7, R17, RZ, P2, !PT ;  /* 0x00000011070a7210 */ /* 0x000fe200017fe4ff */
        /* <DEDUP_REMOVED lines=11> */
[----:B-1----:R-:W3:Y:S01]  /*4a80*/  @P0 LDL R6, [R16+0x10] ;  /* 0x0000100010060983 */ /* 0x002ee20000100800 */
[----:B------:R-:W-:Y:S01]  /*4a90*/  LOP3.LUT R7, R7, 0x1f, RZ, 0xc0, !PT ;  /* 0x0000001f07077812 */ /* 0x000fe200078ec0ff */
[----:B------:R-:W-:Y:S01]  /*4aa0*/  IMAD.MOV.U32 R15, RZ, RZ, 0x3bf921fb ;  /* 0x3bf921fbff0f7424 */ /* 0x000fe200078e00ff */
[----:B------:R-:W-:-:S02]  /*4ab0*/  MOV R14, 0x54442d19 ;  /* 0x54442d19000e7802 */ /* 0x000fc40000000f00 */
        /* <DEDUP_REMOVED lines=15> */
[----:B-1----:R-:W-:-:S10]  /*4bb0*/  DMUL R14, R12, R14 ;  /* 0x0000000e0c0e7228 */ /* 0x002fd40000000000 */
[----:B------:R-:W1:Y:S02]  /*4bc0*/  F2F.F32.F64 R14, R14 ;  /* 0x0000000e000e7310 */ /* 0x000e640000301000 */
[----:B-1----:R-:W-:Y:S01]  /*4bd0*/  FSEL R5, -R14, R14, !P2 ;  /* 0x0000000e0e057208 */ /* 0x002fe20005000100 */
[----:B0-----:R-:W-:Y:S06]  /*4be0*/  BRA `(.L_x_73) ;  /* 0x0000000000087947 */ /* 0x001fec0003800000 */
.L_x_74:
[----:B------:R-:W-:Y:S01]  /*4bf0*/  FMUL R5, RZ, R11 ;  /* 0x0000000bff057220 */ /* 0x000fe20000400000 */
[----:B------:R-:W-:-:S07]  /*4c00*/  IMAD.MOV.U32 R4, RZ, RZ, RZ ;  /* 0x000000ffff047224 */ /* 0x000fce00078e00ff */
.L_x_73:
[----:B------:R-:W-:Y:S05]  /*4c10*/  BSYNC.RECONVERGENT B0 ;  /* 0x0000000000007941 */ /* 0x000fea0003800200 */
.L_x_72:
[----:B------:R-:W-:Y:S01]  /*4c20*/  LOP3.LUT R10, R4, 0x1, RZ, 0xc0, !PT ;  /* 0x00000001040a7812 */ /* 0x000fe200078ec0ff */
[----:B------:R-:W-:Y:S02]  /*4c30*/  IMAD.MOV.U32 R6, RZ, RZ, 0x37cbac00 ;  /* 0x37cbac00ff067424 */ /* 0x000fe400078e00ff */
[----:B------:R-:W-:Y:S01]  /*4c40*/  FMUL R7, R5, R5 ;  /* 0x0000000505077220 */ /* 0x000fe20000400000 */
[----:B------:R-:W-:Y:S01]  /*4c50*/  IMAD.MOV.U32 R11, RZ, RZ, 0x3effffff ;  /* 0x3effffffff0b7424 */ /* 0x000fe200078e00ff */
[----:B------:R-:W-:Y:S01]  /*4c60*/  ISETP.NE.U32.AND P0, PT, R10, 0x1, PT ;  /* 0x000000010a00780c */ /* 0x000fe20003f05070 */
[----:B------:R-:W-:Y:S02]  /*4c70*/  HFMA2 R10, -RZ, RZ, 1.291015625, -0.052581787109375 ;  /* 0x3d2aaabbff0a7431 */ /* 0x000fe400000001ff */
[----:B------:R-:W-:Y:S01]  /*4c80*/  FFMA R6, R7, R6, -0.0013887860113754868507 ;  /* 0xbab607ed07067423 */ /* 0x000fe20000000006 */
[----:B------:R-:W-:Y:S02]  /*4c90*/  LOP3.LUT P2, RZ, R4, 0x2, RZ, 0xc0, !PT ;  /* 0x0000000204ff7812 */ /* 0x000fe4000784c0ff */
[----:B------:R-:W-:-:S02]  /*4ca0*/  FSEL R4, R5, 1, P0 ;  /* 0x3f80000005047808 */ /* 0x000fc40000000000 */
[----:B------:R-:W-:Y:S02]  /*4cb0*/  FSEL R6, R6, -0.00019574658654164522886, !P0 ;  /* 0xb94d415306067808 */ /* 0x000fe40004000000 */
[----:B------:R-:W-:Y:S01]  /*4cc0*/  FSEL R11, -R11, -0.16666662693023681641, !P0 ;  /* 0xbe2aaaa80b0b7808 */ /* 0x000fe20004000100 */
[----:B------:R-:W-:Y:S01]  /*4cd0*/  FFMA R5, R7, R4, RZ ;  /* 0x0000000407057223 */ /* 0x000fe200000000ff */
[----:B------:R-:W-:Y:S02]  /*4ce0*/  FSEL R10, R10, 0.0083327032625675201416, !P0 ;  /* 0x3c0885e40a0a7808 */ /* 0x000fe40004000000 */
[----:B------:R-:W-:-:S03]  /*4cf0*/  ISETP.GE.U32.AND P0, PT, R2, 0x47, PT ;  /* 0x000000470200780c */ /* 0x000fc60003f06070 */
[----:B------:R-:W-:-:S04]  /*4d00*/  FFMA R6, R7, R6, R10 ;  /* 0x0000000607067223 */ /* 0x000fc8000000000a */
[----:B------:R-:W-:-:S04]  /*4d10*/  FFMA R6, R7, R6, R11 ;  /* 0x0000000607067223 */ /* 0x000fc8000000000b */
[----:B------:R-:W-:-:S04]  /*4d20*/  FFMA R5, R5, R6, R4 ;  /* 0x0000000605057223 */ /* 0x000fc80000000004 */
[----:B------:R-:W-:-:S04]  /*4d30*/  @P2 FADD R5, RZ, -R5 ;  /* 0x80000005ff052221 */ /* 0x000fc80000000000 */
[----:B------:R-:W-:-:S04]  /*4d40*/  FMUL R5, R0, R5 ;  /* 0x0000000500057220 */ /* 0x000fc80000400000 */
[----:B------:R-:W-:-:S04]  /*4d50*/  FMUL R5, R5, 0.52359873056411743164 ;  /* 0x3f060a9105057820 */ /* 0x000fc80000400000 */
[----:B------:R-:W-:Y:S01]  /*4d60*/  FFMA R31, R8, R5, R31 ;  /* 0x00000005081f7223 */ /* 0x000fe2000000001f */
[----:B------:R-:W-:Y:S06]  /*4d70*/  @!P0 BRA `(.L_x_76) ;  /* 0xfffffff8005c8947 */ /* 0x000fec000383ffff */
[----:B------:R-:W-:Y:S05]  /*4d80*/  @P1 BRA `(.L_x_77) ;  /* 0xfffffff8004c1947 */ /* 0x000fea000383ffff */
[----:B------:R-:W-:-:S07]  /*4d90*/  IMAD.MOV.U32 R2, RZ, RZ, RZ ;  /* 0x000000ffff027224 */ /* 0x000fce00078e00ff */
.L_x_84:
[----:B------:R-:W-:Y:S01]  /*4da0*/  IADD3 R2, PT, PT, R2, 0x1, RZ ;  /* 0x0000000102027810 */ /* 0x000fe20007ffe0ff */
[----:B------:R-:W-:-:S03]  /*4db0*/  IMAD.MOV.U32 R3, RZ, RZ, 0x48 ;  /* 0x00000048ff037424 */ /* 0x000fc600078e00ff */
[----:B------:R-:W-:-:S13]  /*4dc0*/  ISETP.NE.AND P1, PT, R2, 0x6, PT ;  /* 0x000000060200780c */ /* 0x000fda0003f25270 */
.L_x_83:
[----:B------:R-:W-:Y:S01]  /*4dd0*/  IMAD.MOV.U32 R9, RZ, RZ, R3 ;  /* 0x000000ffff097224 */ /* 0x000fe200078e0003 */
[----:B------:R-:W-:Y:S01]  /*4de0*/  IADD3 R3, PT, PT, R3, 0x1, RZ ;  /* 0x0000000103037810 */ /* 0x000fe20007ffe0ff */
[----:B------:R-:W-:Y:S01]  /*4df0*/  IMAD.MOV.U32 R5, RZ, RZ, 0x40000000 ;  /* 0x40000000ff057424 */ /* 0x000fe200078e00ff */
[----:B------:R-:W-:Y:S01]  /*4e00*/  MOV R7, 0x43340000 ;  /* 0x4334000000077802 */ /* 0x000fe20000000f00 */
        /* <DEDUP_REMOVED lines=17> */
.L_x_78:
        /* <DEDUP_REMOVED lines=14> */
[----:B------:R-:W-:Y:S02]  /*5000*/  IMAD.MOV.U32 R10, RZ, RZ, RZ ;  /* 0x000000ffff0a7224 */ /* 0x000fe400078e00ff */
[----:B------:R-:W-:Y:S01]  /*5010*/  IMAD.MOV.U32 R14, RZ, RZ, RZ ;  /* 0x000000ffff0e7224 */ /* 0x000fe200078e00ff */
[----:B------:R-:W-:-:S07]  /*5020*/  LOP3.LUT R19, R4, 0x80000000, RZ, 0xfc, !PT ;  /* 0x8000000004137812 */ /* 0x000fce00078efcff */
.L_x_82:
[----:B0-----:R-:W-:-:S06]  /*5030*/  IMAD.WIDE.U32 R4, R14, 0x4, R12 ;  /* 0x000000040e047825 */ /* 0x001fcc00078e000c */
[----:B------:R-:W2:Y:S01]  /*5040*/  LDG.E.CONSTANT R4, desc[UR8][R4.64] ;  /* 0x0000000804047981 */ /* 0x000ea2000c1e9900 */
[C---:B-1----:R-:W-:Y:S01]  /*5050*/  IMAD R15, R14.reuse, 0x4, R1 ;  /* 0x000000040e0f7824 */ /* 0x042fe200078e0201 */
[----:B------:R-:W-:-:S04]  /*5060*/  IADD3 R14, PT, PT, R14, 0x1, RZ ;  /* 0x000000010e0e7810 */ /* 0x000fc80007ffe0ff */
[----:B------:R-:W-:Y:S01]  /*5070*/  ISETP.NE.AND P0, PT, R14, 0x6, PT ;  /* 0x000000060e00780c */ /* 0x000fe20003f05270 */
[----:B--2---:R-:W-:-:S03]  /*5080*/  IMAD.WIDE.U32 R6, R4, R19, RZ ;  /* 0x0000001304067225 */ /* 0x004fc600078e00ff */
[----:B------:R-:W-:-:S05]  /*5090*/  IADD3 R6, P2, PT, R6, R10, RZ ;  /* 0x0000000a06067210 */ /* 0x000fca0007f5e0ff */
[----:B------:R1:W-:Y:S01]  /*50a0*/  STL [R15], R6 ;  /* 0x000000060f007387 */ /* 0x0003e20000100800 */
[----:B------:R-:W-:-:S03]  /*50b0*/  IMAD.X R10, R7, 0x1, R17, P2 ;  /* 0x00000001070a7824 */ /* 0x000fc600010e0611 */
        /* <DEDUP_REMOVED lines=12> */
[----:B------:R-:W-:-:S02]  /*5180*/  IMAD.MOV.U32 R14, RZ, RZ, 0x54442d19 ;  /* 0x54442d19ff0e7424 */ /* 0x000fc400078e00ff */
[----:B------:R-:W-:Y:S01]  /*5190*/  IMAD.MOV.U32 R15, RZ, RZ, 0x3bf921fb ;  /* 0x3bf921fbff0f7424 */ /* 0x000fe200078e00ff */
        /* <DEDUP_REMOVED lines=12> */
[----:B------:R-:W-:-:S04]  /*5260*/  LEA.HI R4, R6, R5, RZ, 0x1 ;  /* 0x0000000506047211 */ /* 0x000fc800078f08ff */
[----:B------:R-:W-:-:S05]  /*5270*/  IADD3 R5, PT, PT, -R4, RZ, RZ ;  /* 0x000000ff04057210 */ /* 0x000fca0007ffe1ff */
[----:B------:R-:W-:Y:S01]  /*5280*/  @!P0 IMAD.MOV.U32 R4, RZ, RZ, R5 ;  /* 0x000000ffff048224 */ /* 0x000fe200078e0005 */
[----:B-1----:R-:W-:-:S10]  /*5290*/  DMUL R14, R12, R14 ;  /* 0x0000000e0c0e7228 */ /* 0x002fd40000000000 */
[----:B------:R-:W1:Y:S02]  /*52a0*/  F2F.F32.F64 R14, R14 ;  /* 0x0000000e000e7310 */ /* 0x000e640000301000 */
[----:B-1----:R-:W-:Y:S01]  /*52b0*/  FSEL R5, -R14, R14, !P2 ;  /* 0x0000000e0e057208 */ /* 0x002fe20005000100 */
[----:B0-----:R-:W-:Y:S06]  /*52c0*/  BRA `(.L_x_80) ;  /* 0x0000000000087947 */ /* 0x001fec0003800000 */
.L_x_81:
[----:B------:R-:W-:Y:S01]  /*52d0*/  FMUL R5, RZ, R11 ;  /* 0x0000000bff057220 */ /* 0x000fe20000400000 */
[----:B------:R-:W-:-:S07]  /*52e0*/  IMAD.MOV.U32 R4, RZ, RZ, RZ ;  /* 0x000000ffff047224 */ /* 0x000fce00078e00ff */
.L_x_80:
[----:B------:R-:W-:Y:S05]  /*52f0*/  BSYNC.RECONVERGENT B0 ;  /* 0x0000000000007941 */ /* 0x000fea0003800200 */
.L_x_79:
        /* <DEDUP_REMOVED lines=12> */
[----:B------:R-:W-:Y:S01]  /*53c0*/  FFMA R6, R7, R6, R10 ;  /* 0x0000000607067223 */ /* 0x000fe2000000000a */
[----:B------:R-:W-:Y:S01]  /*53d0*/  ISETP.GE.U32.AND P0, PT, R9, 0x53, PT ;  /* 0x000000530900780c */ /* 0x000fe20003f06070 */
[C---:B------:R-:W-:Y:S02]  /*53e0*/  FFMA R5, R7.reuse, R4, RZ ;  /* 0x0000000407057223 */ /* 0x040fe400000000ff */
[----:B------:R-:W-:-:S04]  /*53f0*/  FFMA R6, R7, R6, R11 ;  /* 0x0000000607067223 */ /* 0x000fc8000000000b */
[----:B------:R-:W-:-:S04]  /*5400*/  FFMA R5, R5, R6, R4 ;  /* 0x0000000605057223 */ /* 0x000fc80000000004 */
[----:B------:R-:W-:-:S04]  /*5410*/  @P2 FADD R5, RZ, -R5 ;  /* 0x80000005ff052221 */ /* 0x000fc80000000000 */
[----:B------:R-:W-:-:S04]  /*5420*/  FMUL R5, R0, R5 ;  /* 0x0000000500057220 */ /* 0x000fc80000400000 */
[----:B------:R-:W-:-:S04]  /*5430*/  FMUL R5, R5, 1.0471974611282348633 ;  /* 0x3f860a9105057820 */ /* 0x000fc80000400000 */
[----:B------:R-:W-:Y:S01]  /*5440*/  FFMA R31, R8, R5, R31 ;  /* 0x00000005081f7223 */ /* 0x000fe2000000001f */
[----:B------:R-:W-:Y:S06]  /*5450*/  @!P0 BRA `(.L_x_83) ;  /* 0xfffffff8005c8947 */ /* 0x000fec000383ffff */
[----:B------:R-:W-:Y:S05]  /*5460*/  @P1 BRA `(.L_x_84) ;  /* 0xfffffff8004c1947 */ /* 0x000fea000383ffff */
[----:B------:R-:W-:-:S07]  /*5470*/  HFMA2 R3, -RZ, RZ, 0, 5.0067901611328125e-06 ;  /* 0x00000054ff037431 */ /* 0x000fce00000001ff */
.L_x_90:
        /* <DEDUP_REMOVED lines=21> */
.L_x_85:
        /* <DEDUP_REMOVED lines=12> */
[----:B------:R-:W-:Y:S02]  /*5690*/  SHF.L.U32 R4, R9, 0x8, RZ ;  /* 0x0000000809047819 */ /* 0x000fe400000006ff */
[----:B------:R-:W-:Y:S01]  /*56a0*/  CS2R R10, SRZ ;  /* 0x00000000000a7805 */ /* 0x000fe2000001ff00 */
[----:B------:R-:W-:Y:S01]  /*56b0*/  IMAD.MOV.U32 R17, RZ, RZ, RZ ;  /* 0x000000ffff117224 */ /* 0x000fe200078e00ff */
[----:B------:R-:W-:-:S07]  /*56c0*/  LOP3.LUT R19, R4, 0x80000000, RZ, 0xfc, !PT ;  /* 0x8000000004137812 */ /* 0x000fce00078efcff */
.L_x_89:
        /* <DEDUP_REMOVED lines=16> */
[----:B-1----:R-:W-:-:S05]  /*57d0*/  IMAD R14, R4, -0x4, R1 ;  /* 0xfffffffc040e7824 */ /* 0x002fca00078e0201 */
[----:B------:R-:W2:Y:S04]  /*57e0*/  LDL R4, [R14+0x18] ;  /* 0x000018000e047983 */ /* 0x000ea80000100800 */
[----:B------:R-:W2:Y:S04]  /*57f0*/  LDL R5, [R14+0x14] ;  /* 0x000014000e057983 */ /* 0x000ea80000100800 */
[----:B------:R-:W3:Y:S01]  /*5800*/  @P0 LDL R6, [R14+0x10] ;  /* 0x000010000e060983 */ /* 0x000ee20000100800 */
[----:B------:R-:W-:Y:S01]  /*5810*/  LOP3.LUT R7, R7, 0x1f, RZ, 0xc0, !PT ;  /* 0x0000001f07077812 */ /* 0x000fe200078ec0ff */
[----:B0-----:R-:W-:-:S02]  /*5820*/  IMAD.MOV.U32 R10, RZ, RZ, 0x54442d19 ;  /* 0x54442d19ff0a7424 */ /* 0x001fc400078e00ff */
        /* <DEDUP_REMOVED lines=12> */
[----:B------:R-:W0:Y:S01]  /*58f0*/  I2F.F64.S64 R12, R12 ;  /* 0x0000000c000c7312 */ /* 0x000e220000301c00 */
[----:B------:R-:W-:-:S04]  /*5900*/  LEA.HI R4, R6, R5, RZ, 0x1 ;  /* 0x0000000506047211 */ /* 0x000fc800078f08ff */
[----:B------:R-:W-:-:S05]  /*5910*/  IADD3 R5, PT, PT, -R4, RZ, RZ ;  /* 0x000000ff04057210 */ /* 0x000fca0007ffe1ff */
[----:B------:R-:W-:Y:S01]  /*5920*/  @!P0 IMAD.MOV.U32 R4, RZ, RZ, R5 ;  /* 0x000000ffff048224 */ /* 0x000fe200078e0005 */
[----:B0-----:R-:W-:-:S10]  /*5930*/  DMUL R10, R12, R10 ;  /* 0x0000000a0c0a7228 */ /* 0x001fd40000000000 */
[----:B------:R-:W0:Y:S02]  /*5940*/  F2F.F32.F64 R10, R10 ;  /* 0x0000000a000a7310 */ /* 0x000e240000301000 */
[----:B0-----:R-:W-:Y:S01]  /*5950*/  FSEL R5, -R10, R10, !P1 ;  /* 0x0000000a0a057208 */ /* 0x001fe20004800100 */
[----:B------:R-:W-:Y:S06]  /*5960*/  BRA `(.L_x_87) ;  /* 0x0000000000087947 */ /* 0x000fec0003800000 */
.L_x_88:
[----:B------:R-:W-:Y:S01]  /*5970*/  FMUL R5, RZ, R9 ;  /* 0x00000009ff057220 */ /* 0x000fe20000400000 */
[----:B------:R-:W-:-:S07]  /*5980*/  IMAD.MOV.U32 R4, RZ, RZ, RZ ;  /* 0x000000ffff047224 */ /* 0x000fce00078e00ff */
.L_x_87:
[----:B------:R-:W-:Y:S05]  /*5990*/  BSYNC.RECONVERGENT B0 ;  /* 0x0000000000007941 */ /* 0x000fea0003800200 */
.L_x_86:
        /* <DEDUP_REMOVED lines=13> */
[----:B------:R-:W-:Y:S01]  /*5a70*/  ISETP.GE.U32.AND P0, PT, R2, 0x59, PT ;  /* 0x000000590200780c */ /* 0x000fe20003f06070 */
[C---:B------:R-:W-:Y:S02]  /*5a80*/  FFMA R5, R7.reuse, R4, RZ ;  /* 0x0000000407057223 */ /* 0x040fe400000000ff */
[----:B------:R-:W-:-:S04]  /*5a90*/  FFMA R6, R7, R6, R9 ;  /* 0x0000000607067223 */ /* 0x000fc80000000009 */
[----:B------:R-:W-:-:S04]  /*5aa0*/  FFMA R5, R5, R6, R4 ;  /* 0x0000000605057223 */ /* 0x000fc80000000004 */
[----:B------:R-:W-:-:S04]  /*5ab0*/  @P1 FADD R5, RZ, -R5 ;  /* 0x80000005ff051221 */ /* 0x000fc80000000000 */
[----:B------:R-:W-:-:S04]  /*5ac0*/  FMUL R5, R0, R5 ;  /* 0x0000000500057220 */ /* 0x000fc80000400000 */
[----:B------:R-:W-:-:S04]  /*5ad0*/  FMUL R5, R5, 6.2831850051879882812 ;  /* 0x40c90fda05057820 */ /* 0x000fc80000400000 */
[----:B------:R-:W-:Y:S01]  /*5ae0*/  FFMA R31, R8, R5, R31 ;  /* 0x00000005081f7223 */ /* 0x000fe2000000001f */
[----:B------:R-:W-:Y:S06]  /*5af0*/  @!P0 BRA `(.L_x_90) ;  /* 0xfffffff800608947 */ /* 0x000fec000383ffff */
.L_x_35:
[----:B------:R-:W0:Y:S02]  /*5b00*/  LDC.64 R2, c[0x0][0x380] ;  /* 0x0000e000ff027b82 */ /* 0x000e240000000a00 */
[----:B0-----:R-:W-:-:S05]  /*5b10*/  IMAD.WIDE R2, R34, 0x4, R2 ;  /* 0x0000000422027825 */ /* 0x001fca00078e0202 */
[----:B------:R-:W-:Y:S01]  /*5b20*/  STG.E desc[UR8][R2.64], R31 ;  /* 0x0000001f02007986 */ /* 0x000fe2000c101908 */
[----:B------:R-:W-:Y:S05]  /*5b30*/  EXIT ;  /* 0x000000000000794d */ /* 0x000fea0003800000 */
        .weak           $__internal_0_$__cuda_sm3x_div_rn_noftz_f32_slowpath
        .type           $__internal_0_$__cuda_sm3x_div_rn_noftz_f32_slowpath,@function
        .size           $__internal_0_$__cuda_sm3x_div_rn_noftz_f32_slowpath,(.L_x_103 - $__internal_0_$__cuda_sm3x_div_rn_noftz_f32_slowpath)
$__internal_0_$__cuda_sm3x_div_rn_noftz_f32_slowpath:
[----:B------:R-:W-:Y:S01]  /*5b40*/  SHF.R.U32.HI R7, RZ, 0x17, R5 ;  /* 0x00000017ff077819 */ /* 0x000fe20000011605 */
[----:B------:R-:W-:Y:S01]  /*5b50*/  BSSY.RECONVERGENT B3, `(.L_x_91) ;  /* 0x0000062000037945 */ /* 0x000fe20003800200 */
[----:B------:R-:W-:Y:S02]  /*5b60*/  SHF.R.U32.HI R38, RZ, 0x17, R4 ;  /* 0x00000017ff267819 */ /* 0x000fe40000011604 */
[----:B------:R-:W-:Y:S02]  /*5b70*/  LOP3.LUT R7, R7, 0xff, RZ, 0xc0, !PT ;  /* 0x000000ff07077812 */ /* 0x000fe400078ec0ff */
[----:B------:R-:W-:Y:S02]  /*5b80*/  LOP3.LUT R38, R38, 0xff, RZ, 0xc0, !PT ;  /* 0x000000ff26267812 */ /* 0x000fe400078ec0ff */
[----:B------:R-:W-:-:S03]  /*5b90*/  IADD3 R39, PT, PT, R7, -0x1, RZ ;  /* 0xffffffff07277810 */ /* 0x000fc60007ffe0ff */
[----:B------:R-:W-:Y:S01]  /*5ba0*/  VIADD R40, R38, 0xffffffff ;  /* 0xffffffff26287836 */ /* 0x000fe20000000000 */
[----:B------:R-:W-:-:S04]  /*5bb0*/  ISETP.GT.U32.AND P0, PT, R39, 0xfd, PT ;  /* 0x000000fd2700780c */ /* 0x000fc80003f04070 */
[----:B------:R-:W-:-:S13]  /*5bc0*/  ISETP.GT.U32.OR P0, PT, R40, 0xfd, P0 ;  /* 0x000000fd2800780c */ /* 0x000fda0000704470 */
[----:B------:R-:W-:Y:S01]  /*5bd0*/  @!P0 IMAD.MOV.U32 R6, RZ, RZ, RZ ;  /* 0x000000ffff068224 */ /* 0x000fe200078e00ff */
[----:B------:R-:W-:Y:S06]  /*5be0*/  @!P0 BRA `(.L_x_92) ;  /* 0x00000000005c8947 */ /* 0x000fec0003800000 */
[----:B------:R-:W-:Y:S02]  /*5bf0*/  FSETP.GTU.FTZ.AND P0, PT, |R4|, +INF , PT ;  /* 0x7f8000000400780b */ /* 0x000fe40003f1c200 */
[----:B------:R-:W-:-:S04]  /*5c00*/  FSETP.GTU.FTZ.AND P4, PT, |R5|, +INF , PT ;  /* 0x7f8000000500780b */ /* 0x000fc80003f9c200 */
[----:B------:R-:W-:-:S13]  /*5c10*/  PLOP3.LUT P0, PT, P0, P4, PT, 0xf8, 0x8f ;  /* 0x00000000008f781c */ /* 0x000fda0000709f70 */
[----:B------:R-:W-:Y:S05]  /*5c20*/  @P0 BRA `(.L_x_93) ;  /* 0x00000004004c0947 */ /* 0x000fea0003800000 */
[----:B------:R-:W-:-:S13]  /*5c30*/  LOP3.LUT P0, RZ, R5, 0x7fffffff, R4, 0xc8, !PT ;  /* 0x7fffffff05ff7812 */ /* 0x000fda000780c804 */
[----:B------:R-:W-:Y:S05]  /*5c40*/  @!P0 BRA `(.L_x_94) ;  /* 0x00000004003c8947 */ /* 0x000fea0003800000 */
[C---:B------:R-:W-:Y:S02]  /*5c50*/  FSETP.NEU.FTZ.AND P0, PT, |R4|.reuse, +INF , PT ;  /* 0x7f8000000400780b */ /* 0x040fe40003f1d200 */
[----:B------:R-:W-:Y:S02]  /*5c60*/  FSETP.NEU.FTZ.AND P5, PT, |R5|, +INF , PT ;  /* 0x7f8000000500780b */ /* 0x000fe40003fbd200 */
[----:B------:R-:W-:-:S11]  /*5c70*/  FSETP.NEU.FTZ.AND P4, PT, |R4|, +INF , PT ;  /* 0x7f8000000400780b */ /* 0x000fd60003f9d200 */
[----:B------:R-:W-:Y:S05]  /*5c80*/  @!P5 BRA !P0, `(.L_x_94) ;  /* 0x00000004002cd947 */ /* 0x000fea0004000000 */
[----:B------:R-:W-:-:S04]  /*5c90*/  LOP3.LUT P0, RZ, R4, 0x7fffffff, RZ, 0xc0, !PT ;  /* 0x7fffffff04ff7812 */ /* 0x000fc8000780c0ff */
[----:B------:R-:W-:-:S13]  /*5ca0*/  PLOP3.LUT P0, PT, P5, P0, PT, 0x2f, 0xf2 ;  /* 0x0000000000f2781c */ /* 0x000fda0002f00577 */
[----:B------:R-:W-:Y:S05]  /*5cb0*/  @P0 BRA `(.L_x_95) ;  /* 0x0000000400180947 */ /* 0x000fea0003800000 */
[----:B------:R-:W-:-:S04]  /*5cc0*/  LOP3.LUT P0, RZ, R5, 0x7fffffff, RZ, 0xc0, !PT ;  /* 0x7fffffff05ff7812 */ /* 0x000fc8000780c0ff */
[----:B------:R-:W-:-:S13]  /*5cd0*/  PLOP3.LUT P4, PT, P4, P0, PT, 0x2f, 0xf2 ;  /* 0x0000000000f2781c */ /* 0x000fda0002780577 */
[----:B------:R-:W-:Y:S05]  /*5ce0*/  @P4 BRA `(.L_x_96) ;  /* 0x0000000400004947 */ /* 0x000fea0003800000 */
[----:B------:R-:W-:Y:S02]  /*5cf0*/  ISETP.GE.AND P0, PT, R40, RZ, PT ;  /* 0x000000ff2800720c */ /* 0x000fe40003f06270 */
[----:B------:R-:W-:-:S11]  /*5d00*/  ISETP.GE.AND P4, PT, R39, RZ, PT ;  /* 0x000000ff2700720c */ /* 0x000fd60003f86270 */
[----:B------:R-:W-:Y:S01]  /*5d10*/  @P0 MOV R6, RZ ;  /* 0x000000ff00060202 */ /* 0x000fe20000000f00 */
[----:B------:R-:W-:Y:S02]  /*5d20*/  @!P0 IMAD.MOV.U32 R6, RZ, RZ, -0x40 ;  /* 0xffffffc0ff068424 */ /* 0x000fe400078e00ff */
[----:B------:R-:W-:Y:S01]  /*5d30*/  @!P0 FFMA R4, R4, 1.84467440737095516160e+19, RZ ;  /* 0x5f80000004048823 */ /* 0x000fe200000000ff */
[----:B------:R-:W-:Y:S01]  /*5d40*/  @!P4 FFMA R5, R5, 1.84467440737095516160e+19, RZ ;  /* 0x5f8000000505c823 */ /* 0x000fe200000000ff */
[----:B------:R-:W-:-:S07]  /*5d50*/  @!P4 VIADD R6, R6, 0x40 ;  /* 0x000000400606c836 */ /* 0x000fce0000000000 */
.L_x_92:
[----:B------:R-:W-:Y:S01]  /*5d60*/  LEA R40, R7, 0xc0800000, 0x17 ;  /* 0xc080000007287811 */ /* 0x000fe200078eb8ff */
[----:B------:R-:W-:Y:S01]  /*5d70*/  VIADD R38, R38, 0xffffff81 ;  /* 0xffffff8126267836 */ /* 0x000fe20000000000 */
[----:B------:R-:W-:Y:S02]  /*5d80*/  BSSY.RECONVERGENT B4, `(.L_x_97) ;  /* 0x0000035000047945 */ /* 0x000fe40003800200 */
[----:B------:R-:W-:Y:S01]  /*5d90*/  IADD3 R42, PT, PT, -R40, R5, RZ ;  /* 0x00000005282a7210 */ /* 0x000fe20007ffe1ff */
[C---:B------:R-:W-:Y:S01]  /*5da0*/  IMAD R4, R38.reuse, -0x800000, R4 ;  /* 0xff80000026047824 */ /* 0x040fe200078e0204 */
[----:B------:R-:W-:Y:S02]  /*5db0*/  IADD3 R7, PT, PT, R38, 0x7f, -R7 ;  /* 0x0000007f26077810 */ /* 0x000fe40007ffe807 */
[----:B------:R-:W0:Y:S01]  /*5dc0*/  MUFU.RCP R40, R42 ;  /* 0x0000002a00287308 */ /* 0x000e220000001000 */
[----:B------:R-:W-:Y:S02]  /*5dd0*/  FADD.FTZ R5, -R42, -RZ ;  /* 0x800000ff2a057221 */ /* 0x000fe40000010100 */
[----:B------:R-:W-:-:S02]  /*5de0*/  IMAD.IADD R7, R7, 0x1, R6 ;  /* 0x0000000107077824 */ /* 0x000fc400078e0206 */
[----:B0-----:R-:W-:-:S04]  /*5df0*/  FFMA R39, R40, R5, 1 ;  /* 0x3f80000028277423 */ /* 0x001fc80000000005 */
[----:B------:R-:W-:-:S04]  /*5e00*/  FFMA R39, R40, R39, R40 ;  /* 0x0000002728277223 */ /* 0x000fc80000000028 */
[----:B------:R-:W-:-:S04]  /*5e10*/  FFMA R40, R4, R39, RZ ;  /* 0x0000002704287223 */ /* 0x000fc800000000ff */
[----:B------:R-:W-:-:S04]  /*5e20*/  FFMA R41, R5, R40, R4 ;  /* 0x0000002805297223 */ /* 0x000fc80000000004 */
[----:B------:R-:W-:-:S04]  /*5e30*/  FFMA R40, R39, R41, R40 ;  /* 0x0000002927287223 */ /* 0x000fc80000000028 */
[----:B------:R-:W-:-:S04]  /*5e40*/  FFMA R5, R5, R40, R4 ;  /* 0x0000002805057223 */ /* 0x000fc80000000004 */
[----:B------:R-:W-:-:S05]  /*5e50*/  FFMA R4, R39, R5, R40 ;  /* 0x0000000527047223 */ /* 0x000fca0000000028 */
[----:B------:R-:W-:-:S04]  /*5e60*/  SHF.R.U32.HI R38, RZ, 0x17, R4 ;  /* 0x00000017ff267819 */ /* 0x000fc80000011604 */
[----:B------:R-:W-:-:S04]  /*5e70*/  LOP3.LUT R6, R38, 0xff, RZ, 0xc0, !PT ;  /* 0x000000ff26067812 */ /* 0x000fc800078ec0ff */
[----:B------:R-:W-:-:S05]  /*5e80*/  IADD3 R6, PT, PT, R6, R7, RZ ;  /* 0x0000000706067210 */ /* 0x000fca0007ffe0ff */
[----:B------:R-:W-:-:S05]  /*5e90*/  VIADD R38, R6, 0xffffffff ;  /* 0xffffffff06267836 */ /* 0x000fca0000000000 */
[----:B------:R-:W-:-:S13]  /*5ea0*/  ISETP.GE.U32.AND P0, PT, R38, 0xfe, PT ;  /* 0x000000fe2600780c */ /* 0x000fda0003f06070 */
[----:B------:R-:W-:Y:S05]  /*5eb0*/  @!P0 BRA `(.L_x_98) ;  /* 0x0000000000808947 */ /* 0x000fea0003800000 */
[----:B------:R-:W-:-:S13]  /*5ec0*/  ISETP.GT.AND P0, PT, R6, 0xfe, PT ;  /* 0x000000fe0600780c */ /* 0x000fda0003f04270 */
[----:B------:R-:W-:Y:S05]  /*5ed0*/  @P0 BRA `(.L_x_99) ;  /* 0x00000000006c0947 */ /* 0x000fea0003800000 */
[----:B------:R-:W-:-:S13]  /*5ee0*/  ISETP.GE.AND P0, PT, R6, 0x1, PT ;  /* 0x000000010600780c */ /* 0x000fda0003f06270 */
[----:B------:R-:W-:Y:S05]  /*5ef0*/  @P0 BRA `(.L_x_100) ;  /* 0x0000000000740947 */ /* 0x000fea0003800000 */
[----:B------:R-:W-:Y:S02]  /*5f00*/  ISETP.GE.AND P0, PT, R6, -0x18, PT ;  /* 0xffffffe80600780c */ /* 0x000fe40003f06270 */
[----:B------:R-:W-:-:S11]  /*5f10*/  LOP3.LUT R4, R4, 0x80000000, RZ, 0xc0, !PT ;  /* 0x8000000004047812 */ /* 0x000fd600078ec0ff */
[----:B------:R-:W-:Y:S05]  /*5f20*/  @!P0 BRA `(.L_x_100) ;  /* 0x0000000000688947 */ /* 0x000fea0003800000 */
[CCC-:B------:R-:W-:Y:S01]  /*5f30*/  FFMA.RZ R38, R39.reuse, R5.reuse, R40.reuse ;  /* 0x0000000527267223 */ /* 0x1c0fe2000000c028 */
[CCC-:B------:R-:W-:Y:S01]  /*5f40*/  FFMA.RP R7, R39.reuse, R5.reuse, R40.reuse ;  /* 0x0000000527077223 */ /* 0x1c0fe20000008028 */
[----:B------:R-:W-:Y:S01]  /*5f50*/  FFMA.RM R40, R39, R5, R40 ;  /* 0x0000000527287223 */ /* 0x000fe20000004028 */
[C---:B------:R-:W-:Y:S01]  /*5f60*/  VIADD R5, R6.reuse, 0x20 ;  /* 0x0000002006057836 */ /* 0x040fe20000000000 */
[----:B------:R-:W-:Y:S02]  /*5f70*/  ISETP.NE.AND P5, PT, R6, RZ, PT ;  /* 0x000000ff0600720c */ /* 0x000fe40003fa5270 */
[----:B------:R-:W-:Y:S02]  /*5f80*/  LOP3.LUT R38, R38, 0x7fffff, RZ, 0xc0, !PT ;  /* 0x007fffff26267812 */ /* 0x000fe400078ec0ff */
[----:B------:R-:W-:Y:S02]  /*5f90*/  ISETP.NE.AND P0, PT, R6, RZ, PT ;  /* 0x000000ff0600720c */ /* 0x000fe40003f05270 */
[----:B------:R-:W-:-:S02]  /*5fa0*/  LOP3.LUT R38, R38, 0x800000, RZ, 0xfc, !PT ;  /* 0x0080000026267812 */ /* 0x000fc400078efcff */
[----:B------:R-:W-:Y:S02]  /*5fb0*/  IADD3 R6, PT, PT, -R6, RZ, RZ ;  /* 0x000000ff06067210 */ /* 0x000fe40007ffe1ff */
[----:B------:R-:W-:Y:S02]  /*5fc0*/  SHF.L.U32 R5, R38, R5, RZ ;  /* 0x0000000526057219 */ /* 0x000fe400000006ff */
[----:B------:R-:W-:Y:S02]  /*5fd0*/  FSETP.NEU.FTZ.AND P4, PT, R7, R40, PT ;  /* 0x000000280700720b */ /* 0x000fe40003f9d000 */
[----:B------:R-:W-:Y:S02]  /*5fe0*/  SEL R7, R6, RZ, P5 ;  /* 0x000000ff06077207 */ /* 0x000fe40002800000 */
[----:B------:R-:W-:Y:S02]  /*5ff0*/  ISETP.NE.AND P0, PT, R5, RZ, P0 ;  /* 0x000000ff0500720c */ /* 0x000fe40000705270 */
[----:B------:R-:W-:-:S02]  /*6000*/  SHF.R.U32.HI R38, RZ, R7, R38 ;  /* 0x00000007ff267219 */ /* 0x000fc40000011626 */
[----:B------:R-:W-:Y:S02]  /*6010*/  PLOP3.LUT P0, PT, P4, P0, PT, 0xf8, 0x8f ;  /* 0x00000000008f781c */ /* 0x000fe40002701f70 */
[----:B------:R-:W-:Y:S02]  /*6020*/  SHF.R.U32.HI R5, RZ, 0x1, R38 ;  /* 0x00000001ff057819 */ /* 0x000fe40000011626 */
[----:B------:R-:W-:-:S04]  /*6030*/  SEL R6, RZ, 0x1, !P0 ;  /* 0x00000001ff067807 */ /* 0x000fc80004000000 */
[----:B------:R-:W-:-:S04]  /*6040*/  LOP3.LUT R7, R6, 0x1, R5, 0xf8, !PT ;  /* 0x0000000106077812 */ /* 0x000fc800078ef805 */
[----:B------:R-:W-:-:S05]  /*6050*/  LOP3.LUT R38, R7, R38, RZ, 0xc0, !PT ;  /* 0x0000002607267212 */ /* 0x000fca00078ec0ff */
[----:B------:R-:W-:-:S05]  /*6060*/  IMAD.IADD R5, R5, 0x1, R38 ;  /* 0x0000000105057824 */ /* 0x000fca00078e0226 */
[----:B------:R-:W-:Y:S01]  /*6070*/  LOP3.LUT R4, R5, R4, RZ, 0xfc, !PT ;  /* 0x0000000405047212 */ /* 0x000fe200078efcff */
[----:B------:R-:W-:Y:S06]  /*6080*/  BRA `(.L_x_100) ;  /* 0x0000000000107947 */ /* 0x000fec0003800000 */
.L_x_99:
[----:B------:R-:W-:-:S04]  /*6090*/  LOP3.LUT R4, R4, 0x80000000, RZ, 0xc0, !PT ;  /* 0x8000000004047812 */ /* 0x000fc800078ec0ff */
[----:B------:R-:W-:Y:S01]  /*60a0*/  LOP3.LUT R4, R4, 0x7f800000, RZ, 0xfc, !PT ;  /* 0x7f80000004047812 */ /* 0x000fe200078efcff */
[----:B------:R-:W-:Y:S06]  /*60b0*/  BRA `(.L_x_100) ;  /* 0x0000000000047947 */ /* 0x000fec0003800000 */
.L_x_98:
[----:B------:R-:W-:-:S07]  /*60c0*/  IMAD R4, R7, 0x800000, R4 ;  /* 0x0080000007047824 */ /* 0x000fce00078e0204 */
.L_x_100:
[----:B------:R-:W-:Y:S05]  /*60d0*/  BSYNC.RECONVERGENT B4 ;  /* 0x0000000000047941 */ /* 0x000fea0003800200 */
.L_x_97:
[----:B------:R-:W-:Y:S05]  /*60e0*/  BRA `(.L_x_101) ;  /* 0x0000000000207947 */ /* 0x000fea0003800000 */
.L_x_96:
[----:B------:R-:W-:-:S04]  /*60f0*/  LOP3.LUT R4, R5, 0x80000000, R4, 0x48, !PT ;  /* 0x8000000005047812 */ /* 0x000fc800078e4804 */
[----:B------:R-:W-:Y:S01]  /*6100*/  LOP3.LUT R4, R4, 0x7f800000, RZ, 0xfc, !PT ;  /* 0x7f80000004047812 */ /* 0x000fe200078efcff */
[----:B------:R-:W-:Y:S06]  /*6110*/  BRA `(.L_x_101) ;  /* 0x0000000000147947 */ /* 0x000fec0003800000 */
.L_x_95:
[----:B------:R-:W-:Y:S01]  /*6120*/  LOP3.LUT R4, R5, 0x80000000, R4, 0x48, !PT ;  /* 0x8000000005047812 */ /* 0x000fe200078e4804 */
[----:B------:R-:W-:Y:S06]  /*6130*/  BRA `(.L_x_101) ;  /* 0x00000000000c7947 */ /* 0x000fec0003800000 */
.L_x_94:
[----:B------:R-:W0:Y:S01]  /*6140*/  MUFU.RSQ R4, -QNAN ;  /* 0xffc0000000047908 */ /* 0x000e220000001400 */
[----:B------:R-:W-:Y:S05]  /*6150*/  BRA `(.L_x_101) ;  /* 0x0000000000047947 */ /* 0x000fea0003800000 */
.L_x_93:
[----:B------:R-:W-:-:S07]  /*6160*/  FADD.FTZ R4, R4, R5 ;  /* 0x0000000504047221 */ /* 0x000fce0000010000 */
.L_x_101:
[----:B------:R-:W-:Y:S05]  /*6170*/  BSYNC.RECONVERGENT B3 ;  /* 0x0000000000037941 */ /* 0x000fea0003800200 */
.L_x_91:
[----:B------:R-:W-:Y:S01]  /*6180*/  MOV R6, R36 ;  /* 0x0000002400067202 */ /* 0x000fe20000000f00 */
[----:B------:R-:W-:-:S04]  /*6190*/  IMAD.MOV.U32 R7, RZ, RZ, 0x0 ;  /* 0x00000000ff077424 */ /* 0x000fc800078e00ff */
[----:B0-----:R-:W-:Y:S05]  /*61a0*/  RET.REL.NODEC R6 `(svf_shadowcasting_cupy) ;  /* 0xffffff9c06947950 */ /* 0x001fea0003c3ffff */
.L_x_102:
[----:B------:R-:W-:-:S00]  /*61b0*/  BRA `(.L_x_102) ;  /* 0xfffffffc00fc7947 */ /* 0x000fc0000383ffff */
[----:B------:R-:W-:-:S00]  /*61c0*/  NOP ;  /* 0x0000000000007918 */ /* 0x000fc00000000000 */
        /* <DEDUP_REMOVED lines=11> */
.L_x_103:


//--------------------- .nv.global.init           --------------------------
	.section	.nv.global.init,"aw",@progbits
	.align	4
.nv.global.init:
	.type		__cudart_i2opi_f,@object
	.size		__cudart_i2opi_f,(.L_0 - __cudart_i2opi_f)
__cudart_i2opi_f:
        /*0000*/ 	.byte	0x41, 0x90, 0x43, 0x3c, 0x99, 0x95, 0x62, 0xdb, 0xc0, 0xdd, 0x34, 0xf5, 0xd1, 0x57, 0x27, 0xfc
        /*0010*/ 	.byte	0x29, 0x15, 0x44, 0x4e, 0x6e, 0x83, 0xf9, 0xa2
.L_0:


//--------------------- .nv.shared.reserved.0     --------------------------
	.section	.nv.shared.reserved.0,"aw",@nobits
	.weak		__nv_reservedSMEM_offset_0_alias
	.size		__nv_reservedSMEM_offset_0_alias, 0, 64
	.other		__nv_reservedSMEM_offset_0_alias,@"STO_CUDA_RESERVED_SHARED STV_DEFAULT"
__nv_reservedSMEM_offset_0_alias:
	.zero		0
	.zero		64


//--------------------- .nv.constant0.svf_shadowcasting_cupy --------------------------
	.section	.nv.constant0.svf_shadowcasting_cupy,"a",@progbits
	.sectionflags	@""
	.align	4
.nv.constant0.svf_shadowcasting_cupy:
	.zero		936


//--------------------- SYMBOLS --------------------------

	.type		.nv.reservedSmem.offset0,@object
	.size		.nv.reservedSmem.offset0,0x4
